//
// Generated by NVIDIA NVVM Compiler
//
// Compiler Build ID: CL-36424714
// Cuda compilation tools, release 13.0, V13.0.88
// Based on NVVM 20.0.0
//

.version 9.0
.target sm_100
.address_size 64

	// .globl	_Z10superSolvePi
// _ZZ10superSolvePiE6rowHas has been demoted
// _ZZ10superSolvePiE6colHas has been demoted
// _ZZ10superSolvePiE6boxHas has been demoted
// _ZZ10superSolvePiE5added has been demoted
// _ZZ10superSolvePiE4past has been demoted
// _ZZ10superSolvePiE8rowCount has been demoted
// _ZZ10superSolvePiE8colCount has been demoted
// _ZZ10superSolvePiE8boxCount has been demoted

.visible .entry _Z10superSolvePi(
	.param .u64 .ptr .align 1 _Z10superSolvePi_param_0
)
{
	.reg .pred 	%p<50>;
	.reg .b16 	%rs<46>;
	.reg .b32 	%r<252>;
	.reg .b64 	%rd<5>;
	// demoted variable
	.shared .align 1 .b8 _ZZ10superSolvePiE6rowHas[625];
	// demoted variable
	.shared .align 1 .b8 _ZZ10superSolvePiE6colHas[625];
	// demoted variable
	.shared .align 1 .b8 _ZZ10superSolvePiE6boxHas[625];
	// demoted variable
	.shared .align 4 .u32 _ZZ10superSolvePiE5added;
	// demoted variable
	.shared .align 4 .u32 _ZZ10superSolvePiE4past;
	// demoted variable
	.shared .align 4 .b8 _ZZ10superSolvePiE8rowCount[2500];
	// demoted variable
	.shared .align 4 .b8 _ZZ10superSolvePiE8colCount[2500];
	// demoted variable
	.shared .align 4 .b8 _ZZ10superSolvePiE8boxCount[2500];
	ld.param.u64 	%rd2, [_Z10superSolvePi_param_0];
	cvta.to.global.u64 	%rd3, %rd2;
	mov.u32 	%r1, %tid.x;
	mov.u32 	%r2, %tid.y;
	cvt.u16.u32 	%rs2, %r1;
	mul.hi.u16 	%rs3, %rs2, 13108;
	cvt.u32.u16 	%r3, %rs3;
	cvt.u16.u32 	%rs4, %r2;
	mul.hi.u16 	%rs5, %rs4, 13108;
	mul.lo.s16 	%rs6, %rs5, 5;
	sub.s16 	%rs7, %rs4, %rs6;
	cvt.u32.u16 	%r4, %rs7;
	sub.s32 	%r94, %r2, %r4;
	add.s32 	%r5, %r94, %r3;
	mul.lo.s16 	%rs8, %rs3, 5;
	sub.s16 	%rs9, %rs2, %rs8;
	mul.lo.s16 	%rs1, %rs9, 5;
	mad.lo.s32 	%r6, %r2, 25, %r1;
	mul.wide.u32 	%rd4, %r6, 4;
	add.s64 	%rd1, %rd3, %rd4;
	ld.global.u32 	%r249, [%rd1];
	setp.ne.s32 	%p1, %r6, 0;
	@%p1 bra 	$L__BB0_2;
	mov.b32 	%r95, -1;
	st.shared.u32 	[_ZZ10superSolvePiE5added], %r95;
	mov.b32 	%r96, -2;
	st.shared.u32 	[_ZZ10superSolvePiE4past], %r96;
$L__BB0_2:
	mul.lo.s32 	%r97, %r2, 25;
	mov.u32 	%r98, _ZZ10superSolvePiE6rowHas;
	add.s32 	%r99, %r98, %r97;
	add.s32 	%r100, %r99, %r1;
	mov.b16 	%rs10, 0;
	st.shared.u8 	[%r100], %rs10;
	mov.u32 	%r101, _ZZ10superSolvePiE6colHas;
	add.s32 	%r8, %r101, %r97;
	add.s32 	%r102, %r8, %r1;
	st.shared.u8 	[%r102], %rs10;
	mov.u32 	%r103, _ZZ10superSolvePiE6boxHas;
	add.s32 	%r104, %r103, %r97;
	add.s32 	%r105, %r104, %r1;
	st.shared.u8 	[%r105], %rs10;
	bar.sync 	0;
	setp.eq.s32 	%p2, %r249, 0;
	mad.lo.s32 	%r9, %r1, 25, %r98;
	mad.lo.s32 	%r10, %r5, 25, %r103;
	@%p2 bra 	$L__BB0_4;
	add.s32 	%r106, %r9, %r249;
	mov.b16 	%rs11, 1;
	st.shared.u8 	[%r106+-1], %rs11;
	add.s32 	%r107, %r8, %r249;
	st.shared.u8 	[%r107+-1], %rs11;
	add.s32 	%r108, %r10, %r249;
	st.shared.u8 	[%r108+-1], %rs11;
$L__BB0_4:
	ld.shared.u32 	%r109, [_ZZ10superSolvePiE5added];
	ld.shared.u32 	%r110, [_ZZ10superSolvePiE4past];
	setp.eq.s32 	%p3, %r109, %r110;
	@%p3 bra 	$L__BB0_66;
	cvt.u32.u16 	%r111, %rs1;
	cvt.u16.u32 	%rs12, %r5;
	mul.hi.u16 	%rs13, %rs12, -13107;
	shr.u16 	%rs14, %rs13, 2;
	mul.lo.s16 	%rs15, %rs14, 5;
	sub.s16 	%rs16, %rs12, %rs15;
	cvt.u32.u16 	%r112, %rs16;
	mul.lo.s32 	%r113, %r2, 100;
	mov.u32 	%r114, _ZZ10superSolvePiE8rowCount;
	add.s32 	%r115, %r114, %r113;
	shl.b32 	%r116, %r1, 2;
	add.s32 	%r11, %r115, %r116;
	mov.u32 	%r117, _ZZ10superSolvePiE8colCount;
	add.s32 	%r12, %r117, %r113;
	mov.u32 	%r118, _ZZ10superSolvePiE8boxCount;
	add.s32 	%r119, %r118, %r113;
	add.s32 	%r13, %r119, %r116;
	mad.lo.s32 	%r14, %r5, 100, %r118;
	add.s32 	%r15, %r111, %r112;
	shl.b32 	%r120, %r15, 2;
	mad.lo.s32 	%r121, %r2, 104, %r120;
	mad.lo.s32 	%r122, %r3, 100, %r121;
	mul.lo.s32 	%r123, %r4, 100;
	sub.s32 	%r124, %r122, %r123;
	add.s32 	%r16, %r118, %r124;
	add.s32 	%r17, %r15, %r2;
	add.s32 	%r18, %r117, %r121;
	shl.b32 	%r125, %r17, 2;
	mad.lo.s32 	%r126, %r1, 100, %r125;
	add.s32 	%r19, %r114, %r126;
	mul.lo.s32 	%r127, %r2, 26;
	mad.lo.s32 	%r128, %r3, 25, %r127;
	add.s32 	%r129, %r15, %r128;
	mul.lo.s32 	%r130, %r4, 25;
	sub.s32 	%r131, %r129, %r130;
	add.s32 	%r133, %r131, %r103;
	add.s32 	%r20, %r133, 1;
	add.s32 	%r21, %r101, %r127;
$L__BB0_6:
	setp.ne.s32 	%p4, %r6, 0;
	mov.b32 	%r135, 0;
	st.shared.u32 	[%r11], %r135;
	mov.u32 	%r136, %tid.x;
	shl.b32 	%r137, %r136, 2;
	add.s32 	%r138, %r12, %r137;
	st.shared.u32 	[%r138], %r135;
	st.shared.u32 	[%r13], %r135;
	bar.sync 	0;
	@%p4 bra 	$L__BB0_8;
	ld.shared.u32 	%r139, [_ZZ10superSolvePiE5added];
	st.shared.u32 	[_ZZ10superSolvePiE4past], %r139;
$L__BB0_8:
	add.s32 	%r231, %r17, 1;
	add.s32 	%r228, %r17, 2;
	add.s32 	%r225, %r17, 3;
	mov.b32 	%r233, 0;
	mov.u32 	%r224, %r17;
	mov.u32 	%r226, %r15;
	mov.u32 	%r227, %r20;
	mov.u32 	%r229, %r19;
	mov.u32 	%r230, %r18;
	mov.u32 	%r232, %r16;
	mov.u32 	%r241, %r249;
	mov.u32 	%r240, %r233;
$L__BB0_9:
	setp.ne.s32 	%p5, %r249, 0;
	mul.hi.u32 	%r141, %r231, 1374389535;
	shr.u32 	%r38, %r141, 3;
	mul.lo.s32 	%r39, %r38, -25;
	mul.hi.u32 	%r142, %r228, 1374389535;
	shr.u32 	%r40, %r142, 3;
	mul.lo.s32 	%r41, %r40, -25;
	mul.hi.u32 	%r143, %r225, 1374389535;
	shr.u32 	%r42, %r143, 3;
	mul.hi.u32 	%r144, %r224, 1374389535;
	shr.u32 	%r43, %r144, 3;
	mul.lo.s32 	%r44, %r43, -25;
	@%p5 bra 	$L__BB0_14;
	add.s32 	%r45, %r228, %r44;
	add.s32 	%r145, %r9, %r45;
	ld.shared.u8 	%rs17, [%r145+-2];
	setp.ne.s16 	%p6, %rs17, 0;
	@%p6 bra 	$L__BB0_14;
	add.s32 	%r146, %r226, %r44;
	add.s32 	%r147, %r21, %r146;
	ld.shared.u8 	%rs18, [%r147];
	setp.ne.s16 	%p7, %rs18, 0;
	@%p7 bra 	$L__BB0_14;
	add.s32 	%r148, %r227, %r44;
	ld.shared.u8 	%rs19, [%r148+-1];
	setp.ne.s16 	%p8, %rs19, 0;
	@%p8 bra 	$L__BB0_14;
	mul.lo.s32 	%r149, %r43, -100;
	add.s32 	%r240, %r240, 1;
	add.s32 	%r241, %r45, -1;
	add.s32 	%r150, %r229, %r149;
	ld.shared.u32 	%r151, [%r150];
	add.s32 	%r152, %r151, 1;
	st.shared.u32 	[%r150], %r152;
	add.s32 	%r153, %r230, %r149;
	ld.shared.u32 	%r154, [%r153];
	add.s32 	%r155, %r154, 1;
	st.shared.u32 	[%r153], %r155;
	add.s32 	%r156, %r232, %r149;
	ld.shared.u32 	%r157, [%r156];
	add.s32 	%r158, %r157, 1;
	st.shared.u32 	[%r156], %r158;
$L__BB0_14:
	bar.sync 	0;
	setp.eq.s32 	%p9, %r233, 24;
	@%p9 bra 	$L__BB0_31;
	@%p5 bra 	$L__BB0_20;
	add.s32 	%r50, %r228, %r39;
	add.s32 	%r159, %r9, %r50;
	ld.shared.u8 	%rs20, [%r159+-1];
	setp.ne.s16 	%p11, %rs20, 0;
	@%p11 bra 	$L__BB0_20;
	add.s32 	%r160, %r226, %r39;
	add.s32 	%r161, %r21, %r160;
	ld.shared.u8 	%rs21, [%r161+1];
	setp.ne.s16 	%p12, %rs21, 0;
	@%p12 bra 	$L__BB0_20;
	add.s32 	%r162, %r227, %r39;
	ld.shared.u8 	%rs22, [%r162];
	setp.ne.s16 	%p13, %rs22, 0;
	@%p13 bra 	$L__BB0_20;
	mul.lo.s32 	%r163, %r38, -100;
	add.s32 	%r240, %r240, 1;
	add.s32 	%r164, %r229, %r163;
	ld.shared.u32 	%r165, [%r164+4];
	add.s32 	%r166, %r165, 1;
	st.shared.u32 	[%r164+4], %r166;
	add.s32 	%r167, %r230, %r163;
	ld.shared.u32 	%r168, [%r167+4];
	add.s32 	%r169, %r168, 1;
	st.shared.u32 	[%r167+4], %r169;
	add.s32 	%r170, %r232, %r163;
	ld.shared.u32 	%r171, [%r170+4];
	add.s32 	%r172, %r171, 1;
	st.shared.u32 	[%r170+4], %r172;
	mov.u32 	%r241, %r50;
$L__BB0_20:
	bar.sync 	0;
	@%p5 bra 	$L__BB0_25;
	add.s32 	%r54, %r228, %r41;
	add.s32 	%r173, %r9, %r54;
	ld.shared.u8 	%rs23, [%r173];
	setp.ne.s16 	%p15, %rs23, 0;
	@%p15 bra 	$L__BB0_25;
	add.s32 	%r174, %r226, %r41;
	add.s32 	%r175, %r21, %r174;
	ld.shared.u8 	%rs24, [%r175+2];
	setp.ne.s16 	%p16, %rs24, 0;
	@%p16 bra 	$L__BB0_25;
	add.s32 	%r176, %r227, %r41;
	ld.shared.u8 	%rs25, [%r176+1];
	setp.ne.s16 	%p17, %rs25, 0;
	@%p17 bra 	$L__BB0_25;
	mul.lo.s32 	%r177, %r40, -100;
	add.s32 	%r240, %r240, 1;
	add.s32 	%r241, %r54, 1;
	add.s32 	%r178, %r229, %r177;
	ld.shared.u32 	%r179, [%r178+8];
	add.s32 	%r180, %r179, 1;
	st.shared.u32 	[%r178+8], %r180;
	add.s32 	%r181, %r230, %r177;
	ld.shared.u32 	%r182, [%r181+8];
	add.s32 	%r183, %r182, 1;
	st.shared.u32 	[%r181+8], %r183;
	add.s32 	%r184, %r232, %r177;
	ld.shared.u32 	%r185, [%r184+8];
	add.s32 	%r186, %r185, 1;
	st.shared.u32 	[%r184+8], %r186;
$L__BB0_25:
	bar.sync 	0;
	@%p5 bra 	$L__BB0_30;
	mul.lo.s32 	%r59, %r42, -25;
	add.s32 	%r60, %r228, %r59;
	add.s32 	%r187, %r9, %r60;
	ld.shared.u8 	%rs26, [%r187+1];
	setp.ne.s16 	%p19, %rs26, 0;
	@%p19 bra 	$L__BB0_30;
	add.s32 	%r188, %r226, %r59;
	add.s32 	%r189, %r21, %r188;
	ld.shared.u8 	%rs27, [%r189+3];
	setp.ne.s16 	%p20, %rs27, 0;
	@%p20 bra 	$L__BB0_30;
	add.s32 	%r190, %r227, %r59;
	ld.shared.u8 	%rs28, [%r190+2];
	setp.ne.s16 	%p21, %rs28, 0;
	@%p21 bra 	$L__BB0_30;
	mul.lo.s32 	%r191, %r42, -100;
	add.s32 	%r240, %r240, 1;
	add.s32 	%r241, %r60, 2;
	add.s32 	%r192, %r229, %r191;
	ld.shared.u32 	%r193, [%r192+12];
	add.s32 	%r194, %r193, 1;
	st.shared.u32 	[%r192+12], %r194;
	add.s32 	%r195, %r230, %r191;
	ld.shared.u32 	%r196, [%r195+12];
	add.s32 	%r197, %r196, 1;
	st.shared.u32 	[%r195+12], %r197;
	add.s32 	%r198, %r232, %r191;
	ld.shared.u32 	%r199, [%r198+12];
	add.s32 	%r200, %r199, 1;
	st.shared.u32 	[%r198+12], %r200;
$L__BB0_30:
	bar.sync 	0;
	add.s32 	%r233, %r233, 4;
	add.s32 	%r232, %r232, 16;
	add.s32 	%r231, %r231, 4;
	add.s32 	%r230, %r230, 16;
	add.s32 	%r229, %r229, 16;
	add.s32 	%r228, %r228, 4;
	add.s32 	%r227, %r227, 4;
	add.s32 	%r226, %r226, 4;
	add.s32 	%r225, %r225, 4;
	add.s32 	%r224, %r224, 4;
	bra.uni 	$L__BB0_9;
$L__BB0_31:
	setp.ne.s32 	%p22, %r240, 1;
	@%p22 bra 	$L__BB0_33;
	st.global.u32 	[%rd1], %r241;
	add.s32 	%r201, %r9, %r241;
	mov.b16 	%rs29, 1;
	st.shared.u8 	[%r201+-1], %rs29;
	add.s32 	%r202, %r8, %r241;
	st.shared.u8 	[%r202+-1], %rs29;
	add.s32 	%r203, %r10, %r241;
	st.shared.u8 	[%r203+-1], %rs29;
	st.shared.u32 	[_ZZ10superSolvePiE5added], %r6;
	mov.u32 	%r249, %r241;
$L__BB0_33:
	bar.sync 	0;
	setp.ne.s32 	%p23, %r249, 0;
	@%p23 bra 	$L__BB0_65;
	mov.b32 	%r245, 0;
	mov.u32 	%r249, %r245;
$L__BB0_35:
	add.s32 	%r78, %r9, %r245;
	ld.shared.u8 	%rs30, [%r78];
	setp.ne.s16 	%p24, %rs30, 0;
	add.s32 	%r79, %r8, %r245;
	add.s32 	%r80, %r10, %r245;
	shl.b32 	%r205, %r245, 2;
	add.s32 	%r81, %r14, %r205;
	mov.u32 	%r206, %tid.x;
	mov.u32 	%r207, _ZZ10superSolvePiE8rowCount;
	mad.lo.s32 	%r208, %r206, 100, %r207;
	add.s32 	%r82, %r208, %r205;
	add.s32 	%r83, %r12, %r205;
	@%p24 bra 	$L__BB0_42;
	ld.shared.u8 	%rs31, [%r79];
	setp.ne.s16 	%p25, %rs31, 0;
	@%p25 bra 	$L__BB0_42;
	ld.shared.u8 	%rs32, [%r80];
	setp.ne.s16 	%p26, %rs32, 0;
	@%p26 bra 	$L__BB0_42;
	ld.shared.u32 	%r209, [%r81];
	setp.eq.s32 	%p27, %r209, 1;
	@%p27 bra 	$L__BB0_41;
	ld.shared.u32 	%r210, [%r82];
	setp.eq.s32 	%p28, %r210, 1;
	@%p28 bra 	$L__BB0_41;
	ld.shared.u32 	%r211, [%r83];
	setp.ne.s32 	%p29, %r211, 1;
	@%p29 bra 	$L__BB0_42;
$L__BB0_41:
	add.s32 	%r249, %r245, 1;
	st.global.u32 	[%rd1], %r249;
	mov.b16 	%rs33, 1;
	st.shared.u8 	[%r78], %rs33;
	st.shared.u8 	[%r79], %rs33;
	st.shared.u8 	[%r80], %rs33;
	st.shared.u32 	[_ZZ10superSolvePiE5added], %r6;
$L__BB0_42:
	setp.eq.s32 	%p30, %r245, 24;
	@%p30 bra 	$L__BB0_65;
	ld.shared.u8 	%rs34, [%r78+1];
	setp.ne.s16 	%p31, %rs34, 0;
	@%p31 bra 	$L__BB0_50;
	ld.shared.u8 	%rs35, [%r79+1];
	setp.ne.s16 	%p32, %rs35, 0;
	@%p32 bra 	$L__BB0_50;
	ld.shared.u8 	%rs36, [%r80+1];
	setp.ne.s16 	%p33, %rs36, 0;
	@%p33 bra 	$L__BB0_50;
	ld.shared.u32 	%r212, [%r81+4];
	setp.eq.s32 	%p34, %r212, 1;
	@%p34 bra 	$L__BB0_49;
	ld.shared.u32 	%r213, [%r82+4];
	setp.eq.s32 	%p35, %r213, 1;
	@%p35 bra 	$L__BB0_49;
	ld.shared.u32 	%r214, [%r83+4];
	setp.ne.s32 	%p36, %r214, 1;
	@%p36 bra 	$L__BB0_50;
$L__BB0_49:
	add.s32 	%r249, %r245, 2;
	st.global.u32 	[%rd1], %r249;
	mov.b16 	%rs37, 1;
	st.shared.u8 	[%r78+1], %rs37;
	st.shared.u8 	[%r79+1], %rs37;
	st.shared.u8 	[%r80+1], %rs37;
	st.shared.u32 	[_ZZ10superSolvePiE5added], %r6;
$L__BB0_50:
	ld.shared.u8 	%rs38, [%r78+2];
	setp.ne.s16 	%p37, %rs38, 0;
	@%p37 bra 	$L__BB0_57;
	ld.shared.u8 	%rs39, [%r79+2];
	setp.ne.s16 	%p38, %rs39, 0;
	@%p38 bra 	$L__BB0_57;
	ld.shared.u8 	%rs40, [%r80+2];
	setp.ne.s16 	%p39, %rs40, 0;
	@%p39 bra 	$L__BB0_57;
	ld.shared.u32 	%r215, [%r81+8];
	setp.eq.s32 	%p40, %r215, 1;
	@%p40 bra 	$L__BB0_56;
	ld.shared.u32 	%r216, [%r82+8];
	setp.eq.s32 	%p41, %r216, 1;
	@%p41 bra 	$L__BB0_56;
	ld.shared.u32 	%r217, [%r83+8];
	setp.ne.s32 	%p42, %r217, 1;
	@%p42 bra 	$L__BB0_57;
$L__BB0_56:
	add.s32 	%r249, %r245, 3;
	st.global.u32 	[%rd1], %r249;
	mov.b16 	%rs41, 1;
	st.shared.u8 	[%r78+2], %rs41;
	st.shared.u8 	[%r79+2], %rs41;
	st.shared.u8 	[%r80+2], %rs41;
	st.shared.u32 	[_ZZ10superSolvePiE5added], %r6;
$L__BB0_57:
	ld.shared.u8 	%rs42, [%r78+3];
	setp.ne.s16 	%p43, %rs42, 0;
	@%p43 bra 	$L__BB0_64;
	ld.shared.u8 	%rs43, [%r79+3];
	setp.ne.s16 	%p44, %rs43, 0;
	@%p44 bra 	$L__BB0_64;
	ld.shared.u8 	%rs44, [%r80+3];
	setp.ne.s16 	%p45, %rs44, 0;
	@%p45 bra 	$L__BB0_64;
	ld.shared.u32 	%r218, [%r81+12];
	setp.eq.s32 	%p46, %r218, 1;
	@%p46 bra 	$L__BB0_63;
	ld.shared.u32 	%r219, [%r82+12];
	setp.eq.s32 	%p47, %r219, 1;
	@%p47 bra 	$L__BB0_63;
	ld.shared.u32 	%r220, [%r83+12];
	setp.ne.s32 	%p48, %r220, 1;
	@%p48 bra 	$L__BB0_64;
$L__BB0_63:
	add.s32 	%r249, %r245, 4;
	st.global.u32 	[%rd1], %r249;
	mov.b16 	%rs45, 1;
	st.shared.u8 	[%r78+3], %rs45;
	st.shared.u8 	[%r79+3], %rs45;
	st.shared.u8 	[%r80+3], %rs45;
	st.shared.u32 	[_ZZ10superSolvePiE5added], %r6;
$L__BB0_64:
	add.s32 	%r245, %r245, 4;
	bra.uni 	$L__BB0_35;
$L__BB0_65:
	bar.sync 	0;
	ld.shared.u32 	%r221, [_ZZ10superSolvePiE5added];
	ld.shared.u32 	%r222, [_ZZ10superSolvePiE4past];
	setp.ne.s32 	%p49, %r221, %r222;
	@%p49 bra 	$L__BB0_6;
$L__BB0_66:
	ret;

}


// ===== COMPILED SASS (sm_100) =====

	.target	sm_100

	.elftype	@"ET_EXEC"


//--------------------- .note.nv.tkinfo           --------------------------
	.section	.note.nv.tkinfo,"",@"SHT_NOTE"
	.sectionflags	@"SHF_NOTE_NV_TKINFO"
	.tkinfo
        /*0018*/ 	.word	0x00000002
        /*0030*/ 	.string	""
        /*0030*/ 	.string	"ptxas"
        /*0030*/ 	.string	"Cuda compilation tools, release 13.0, V13.0.88"
        /*0030*/ 	.string	"Build cuda_13.0.r13.0/compiler.36424714_0"
        /*0030*/ 	.string	"-arch sm_100 -m 64 "



//--------------------- .note.nv.cuinfo           --------------------------
	.section	.note.nv.cuinfo,"",@"SHT_NOTE"
	.sectionflags	@"SHF_NOTE_NV_CUINFO"
        /*0018*/ 	.short	0x0002
        /*001a*/ 	.short	0x0064
        /*001c*/ 	.short	0x0082
	.zero		2


//--------------------- .nv.info                  --------------------------
	.section	.nv.info,"",@"SHT_CUDA_INFO"
	.align	4


	//----- nvinfo : EIATTR_REGCOUNT
	.align		4
        /*0000*/ 	.byte	0x04, 0x2f
        /*0002*/ 	.short	(.L_1 - .L_0)
	.align		4
.L_0:
        /*0004*/ 	.word	index@(_Z10superSolvePi)
        /*0008*/ 	.word	0x00000020


	//----- nvinfo : EIATTR_FRAME_SIZE
	.align		4
.L_1:
        /*000c*/ 	.byte	0x04, 0x11
        /*000e*/ 	.short	(.L_3 - .L_2)
	.align		4
.L_2:
        /*0010*/ 	.word	index@(_Z10superSolvePi)
        /*0014*/ 	.word	0x00000000


	//----- nvinfo : EIATTR_MIN_STACK_SIZE
	.align		4
.L_3:
        /*0018*/ 	.byte	0x04, 0x12
        /*001a*/ 	.short	(.L_5 - .L_4)
	.align		4
.L_4:
        /*001c*/ 	.word	index@(_Z10superSolvePi)
        /*0020*/ 	.word	0x00000000
.L_5:


//--------------------- .nv.compat                --------------------------
	.section	.nv.compat,"",@"SHT_CUDA_COMPAT_INFO"
	.align	4
        /*0000*/ 	.byte	0x02, 0x09, 0x00, 0x00, 0x02, 0x02, 0x01, 0x00, 0x02, 0x05, 0x05, 0x00, 0x03, 0x07, 0x01, 0x01
        /*0010*/ 	.byte	0x02, 0x03, 0x00, 0x00, 0x02, 0x06, 0x01, 0x00, 0x04, 0x0b, 0x08, 0x00, 0x09, 0x00, 0x00, 0x00
        /*0020*/ 	.byte	0x00, 0x00, 0x00, 0x00


//--------------------- .nv.info._Z10superSolvePi --------------------------
	.section	.nv.info._Z10superSolvePi,"",@"SHT_CUDA_INFO"
	.sectionflags	@""
	.align	4


	//----- nvinfo : EIATTR_CUDA_API_VERSION
	.align		4
        /*0000*/ 	.byte	0x04, 0x37
        /*0002*/ 	.short	(.L_7 - .L_6)
.L_6:
        /*0004*/ 	.word	0x00000082


	//----- nvinfo : EIATTR_KPARAM_INFO
	.align		4
.L_7:
        /*0008*/ 	.byte	0x04, 0x17
        /*000a*/ 	.short	(.L_9 - .L_8)
.L_8:
        /*000c*/ 	.word	0x00000000
        /*0010*/ 	.short	0x0000
        /*0012*/ 	.short	0x0000
        /*0014*/ 	.byte	0x00, 0xf5, 0x21, 0x00


	//----- nvinfo : EIATTR_SPARSE_MMA_MASK
	.align		4
.L_9:
        /*0018*/ 	.byte	0x03, 0x50
        /*001a*/ 	.short	0x0000


	//----- nvinfo : EIATTR_MAXREG_COUNT
	.align		4
        /*001c*/ 	.byte	0x03, 0x1b
        /*001e*/ 	.short	0x00ff


	//----- nvinfo : EIATTR_NUM_BARRIERS
	.align		4
        /*0020*/ 	.byte	0x02, 0x4c
        /*0022*/ 	.byte	0x01
	.zero		1


	//----- nvinfo : EIATTR_MERCURY_ISA_VERSION
	.align		4
        /*0024*/ 	.byte	0x03, 0x5f
        /*0026*/ 	.short	0x0101


	//----- nvinfo : EIATTR_VRC_CTA_INIT_COUNT
	.align		4
        /*0028*/ 	.byte	0x02, 0x4a
	.zero		1
	.zero		1


	//----- nvinfo : EIATTR_EXIT_INSTR_OFFSETS
	.align		4
        /*002c*/ 	.byte	0x04, 0x1c
        /*002e*/ 	.short	(.L_11 - .L_10)


	//   ....[0]....
.L_10:
        /*0030*/ 	.word	0x00000380


	//   ....[1]....
        /*0034*/ 	.word	0x00001d60


	//----- nvinfo : EIATTR_CRS_STACK_SIZE
	.align		4
.L_11:
        /*0038*/ 	.byte	0x04, 0x1e
        /*003a*/ 	.short	(.L_13 - .L_12)
.L_12:
        /*003c*/ 	.word	0x00000000


	//----- nvinfo : EIATTR_CBANK_PARAM_SIZE
	.align		4
.L_13:
        /*0040*/ 	.byte	0x03, 0x19
        /*0042*/ 	.short	0x0008


	//----- nvinfo : EIATTR_PARAM_CBANK
	.align		4
        /*0044*/ 	.byte	0x04, 0x0a
        /*0046*/ 	.short	(.L_15 - .L_14)
	.align		4
.L_14:
        /*0048*/ 	.word	index@(.nv.constant0._Z10superSolvePi)
        /*004c*/ 	.short	0x0380
        /*004e*/ 	.short	0x0008


	//----- nvinfo : EIATTR_SW_WAR
	.align		4
.L_15:
        /*0050*/ 	.byte	0x04, 0x36
        /*0052*/ 	.short	(.L_17 - .L_16)
.L_16:
        /*0054*/ 	.word	0x00000008
.L_17:


//--------------------- .nv.callgraph             --------------------------
	.section	.nv.callgraph,"",@"SHT_CUDA_CALLGRAPH"
	.align	4
	.sectionentsize	8
	.align		4
        /*0000*/ 	.word	0x00000000
	.align		4
        /*0004*/ 	.word	0xffffffff
	.align		4
        /*0008*/ 	.word	0x00000000
	.align		4
        /*000c*/ 	.word	0xfffffffe
	.align		4
        /*0010*/ 	.word	0x00000000
	.align		4
        /*0014*/ 	.word	0xfffffffd
	.align		4
        /*0018*/ 	.word	0x00000000
	.align		4
        /*001c*/ 	.word	0xfffffffc


//--------------------- .text._Z10superSolvePi    --------------------------
	.section	.text._Z10superSolvePi,"ax",@progbits
	.align	128
        .global         _Z10superSolvePi
        .type           _Z10superSolvePi,@function
        .size           _Z10superSolvePi,(.L_x_33 - _Z10superSolvePi)
        .other          _Z10superSolvePi,@"STO_CUDA_ENTRY STV_DEFAULT"
_Z10superSolvePi:
.text._Z10superSolvePi:
[----:B------:R-:W-:Y:S01]  /*0000*/  LDC R1, c[0x0][0x37c] ;  /* 0x0000df00ff017b82 */ /* 0x000fe20000000800 */
[----:B------:R-:W0:Y:S07]  /*0010*/  S2R R5, SR_TID.X ;  /* 0x0000000000057919 */ /* 0x000e2e0000002100 */
[----:B------:R-:W1:Y:S01]  /*0020*/  LDC.64 R2, c[0x0][0x380] ;  /* 0x0000e000ff027b82 */ /* 0x000e620000000a00 */
[----:B------:R-:W2:Y:S01]  /*0030*/  LDCU.64 UR6, c[0x0][0x358] ;  /* 0x00006b00ff0677ac */ /* 0x000ea20008000a00 */
[----:B------:R-:W0:Y:S02]  /*0040*/  S2R R8, SR_TID.Y ;  /* 0x0000000000087919 */ /* 0x000e240000002200 */
[----:B0-----:R-:W-:-:S04]  /*0050*/  IMAD R4, R8, 0x19, R5 ;  /* 0x0000001908047824 */ /* 0x001fc800078e0205 */
[----:B-1----:R-:W-:-:S06]  /*0060*/  IMAD.WIDE.U32 R2, R4, 0x4, R2 ;  /* 0x0000000404027825 */ /* 0x002fcc00078e0002 */
[----:B--2---:R0:W2:Y:S01]  /*0070*/  LDG.E R3, desc[UR6][R2.64] ;  /* 0x0000000602037981 */ /* 0x0040a2000c1e1900 */
[----:B------:R-:W-:Y:S01]  /*0080*/  LOP3.LUT R0, R8, 0xffff, RZ, 0xc0, !PT ;  /* 0x0000ffff08007812 */ /* 0x000fe200078ec0ff */
[----:B------:R-:W-:Y:S01]  /*0090*/  HFMA2 R20, -RZ, RZ, 0, 5.9604644775390625e-08 ;  /* 0x00000001ff147431 */ /* 0x000fe200000001ff */
[----:B------:R-:W-:Y:S01]  /*00a0*/  ISETP.NE.AND P0, PT, R4, RZ, PT ;  /* 0x000000ff0400720c */ /* 0x000fe20003f05270 */
[----:B------:R-:W1:Y:S01]  /*00b0*/  S2R R6, SR_CgaCtaId ;  /* 0x0000000000067919 */ /* 0x000e620000008800 */
[----:B------:R-:W-:Y:S01]  /*00c0*/  MOV R7, 0x400 ;  /* 0x0000040000077802 */ /* 0x000fe20000000f00 */
[----:B------:R-:W-:-:S03]  /*00d0*/  IMAD R0, R0, 0x3334, RZ ;  /* 0x0000333400007824 */ /* 0x000fc600078e02ff */
[C---:B------:R-:W-:Y:S01]  /*00e0*/  IADD3 R9, PT, PT, R7.reuse, 0x4e2, RZ ;  /* 0x000004e207097810 */ /* 0x040fe20007ffe0ff */
[----:B------:R-:W-:Y:S01]  /*00f0*/  VIADD R11, R7, 0x271 ;  /* 0x00000271070b7836 */ /* 0x000fe20000000000 */
[----:B------:R-:W-:Y:S02]  /*0100*/  SHF.R.U32.HI R0, RZ, 0x10, R0 ;  /* 0x00000010ff007819 */ /* 0x000fe40000011600 */
[----:B0-----:R-:W-:Y:S02]  /*0110*/  LOP3.LUT R2, R5, 0xffff, RZ, 0xc0, !PT ;  /* 0x0000ffff05027812 */ /* 0x001fe400078ec0ff */
[----:B------:R-:W-:Y:S01]  /*0120*/  PRMT R0, R0, 0x9910, RZ ;  /* 0x0000991000007816 */ /* 0x000fe200000000ff */
[----:B------:R-:W-:Y:S01]  /*0130*/  @!P0 IMAD.MOV.U32 R17, RZ, RZ, -0x1 ;  /* 0xffffffffff118424 */ /* 0x000fe200078e00ff */
[----:B------:R-:W-:Y:S01]  /*0140*/  @!P0 MOV R19, 0xfffffffe ;  /* 0xfffffffe00138802 */ /* 0x000fe20000000f00 */
[----:B------:R-:W-:Y:S02]  /*0150*/  IMAD R2, R2, 0x3334, RZ ;  /* 0x0000333402027824 */ /* 0x000fe400078e02ff */
[----:B------:R-:W-:-:S04]  /*0160*/  IMAD R0, R0, 0x5, RZ ;  /* 0x0000000500007824 */ /* 0x000fc800078e02ff */
[----:B------:R-:W-:-:S05]  /*0170*/  IMAD.MOV R13, RZ, RZ, -R0 ;  /* 0x000000ffff0d7224 */ /* 0x000fca00078e0a00 */
[----:B------:R-:W-:-:S05]  /*0180*/  PRMT R13, R13, 0x7710, RZ ;  /* 0x000077100d0d7816 */ /* 0x000fca00000000ff */
[----:B------:R-:W-:Y:S01]  /*0190*/  IMAD.IADD R12, R13, 0x1, R8 ;  /* 0x000000010d0c7824 */ /* 0x000fe200078e0208 */
[----:B------:R-:W-:Y:S02]  /*01a0*/  SHF.R.U32.HI R13, RZ, 0x10, R2 ;  /* 0x00000010ff0d7819 */ /* 0x000fe40000011602 */
[C---:B-1----:R-:W-:Y:S02]  /*01b0*/  LEA R14, R6.reuse, R7, 0x18 ;  /* 0x00000007060e7211 */ /* 0x042fe400078ec0ff */
[C---:B------:R-:W-:Y:S02]  /*01c0*/  LEA R11, R6.reuse, R11, 0x18 ;  /* 0x0000000b060b7211 */ /* 0x040fe400078ec0ff */
[----:B------:R-:W-:Y:S01]  /*01d0*/  LEA R9, R6, R9, 0x18 ;  /* 0x0000000906097211 */ /* 0x000fe200078ec0ff */
[C---:B------:R-:W-:Y:S01]  /*01e0*/  IMAD R0, R8.reuse, 0x19, R14 ;  /* 0x0000001908007824 */ /* 0x040fe200078e020e */
[----:B------:R0:W-:Y:S01]  /*01f0*/  @!P0 STS [R14+0x754], R17 ;  /* 0x000754110e008388 */ /* 0x0001e20000000800 */
[----:B------:R-:W-:Y:S01]  /*0200*/  IMAD R16, R8, 0x19, R11 ;  /* 0x0000001908107824 */ /* 0x000fe200078e020b */
[----:B------:R-:W-:Y:S01]  /*0210*/  LOP3.LUT R12, R12, 0xffff, RZ, 0xc0, !PT ;  /* 0x0000ffff0c0c7812 */ /* 0x000fe200078ec0ff */
[----:B------:R-:W-:Y:S01]  /*0220*/  IMAD R18, R8, 0x19, R9 ;  /* 0x0000001908127824 */ /* 0x000fe200078e0209 */
[----:B------:R1:W-:Y:S01]  /*0230*/  @!P0 STS [R14+0x758], R19 ;  /* 0x000758130e008388 */ /* 0x0003e20000000800 */
[--C-:B------:R-:W-:Y:S01]  /*0240*/  IMAD.IADD R15, R0, 0x1, R5.reuse ;  /* 0x00000001000f7824 */ /* 0x100fe200078e0205 */
[----:B------:R-:W-:Y:S01]  /*0250*/  IADD3 R10, PT, PT, R13, R8, -R12 ;  /* 0x000000080d0a7210 */ /* 0x000fe20007ffe80c */
[----:B------:R-:W-:-:S02]  /*0260*/  IMAD.IADD R18, R18, 0x1, R5 ;  /* 0x0000000112127824 */ /* 0x000fc400078e0205 */
[----:B------:R-:W-:Y:S01]  /*0270*/  IMAD R2, R5, 0x19, R14 ;  /* 0x0000001905027824 */ /* 0x000fe200078e020e */
[----:B------:R3:W-:Y:S01]  /*0280*/  STS.U8 [R15], RZ ;  /* 0x000000ff0f007388 */ /* 0x0007e20000000000 */
[----:B0-----:R-:W-:Y:S02]  /*0290*/  IMAD.IADD R17, R16, 0x1, R5 ;  /* 0x0000000110117824 */ /* 0x001fe400078e0205 */
[----:B------:R-:W-:-:S03]  /*02a0*/  IMAD R0, R10, 0x19, R9 ;  /* 0x000000190a007824 */ /* 0x000fc600078e0209 */
[----:B------:R-:W-:Y:S04]  /*02b0*/  STS.U8 [R17], RZ ;  /* 0x000000ff11007388 */ /* 0x000fe80000000000 */
[----:B------:R-:W-:Y:S01]  /*02c0*/  STS.U8 [R18], RZ ;  /* 0x000000ff12007388 */ /* 0x000fe20000000000 */
[----:B------:R-:W-:Y:S01]  /*02d0*/  BAR.SYNC.DEFER_BLOCKING 0x0 ;  /* 0x0000000000007b1d */ /* 0x000fe20000010000 */
[----:B--2---:R-:W-:-:S13]  /*02e0*/  ISETP.NE.AND P1, PT, R3, RZ, PT ;  /* 0x000000ff0300720c */ /* 0x004fda0003f25270 */
[C---:B-1----:R-:W-:Y:S01]  /*02f0*/  @P1 IMAD.IADD R19, R3.reuse, 0x1, R2 ;  /* 0x0000000103131824 */ /* 0x042fe200078e0202 */
[C---:B------:R-:W-:Y:S01]  /*0300*/  @P1 IADD3 R16, PT, PT, R3.reuse, R16, RZ ;  /* 0x0000001003101210 */ /* 0x040fe20007ffe0ff */
[----:B---3--:R-:W-:-:S03]  /*0310*/  @P1 IMAD.IADD R15, R3, 0x1, R0 ;  /* 0x00000001030f1824 */ /* 0x008fc600078e0200 */
[----:B------:R-:W-:Y:S04]  /*0320*/  @P1 STS.U8 [R19+-0x1], R20 ;  /* 0xffffff1413001388 */ /* 0x000fe80000000000 */
[----:B------:R-:W-:Y:S04]  /*0330*/  @P1 STS.U8 [R16+-0x1], R20 ;  /* 0xffffff1410001388 */ /* 0x000fe80000000000 */
[----:B------:R-:W-:Y:S04]  /*0340*/  @P1 STS.U8 [R15+-0x1], R20 ;  /* 0xffffff140f001388 */ /* 0x000fe80000000000 */
[----:B------:R-:W-:Y:S04]  /*0350*/  LDS R17, [R14+0x754] ;  /* 0x000754000e117984 */ /* 0x000fe80000000800 */
[----:B------:R-:W0:Y:S02]  /*0360*/  LDS R22, [R14+0x758] ;  /* 0x000758000e167984 */ /* 0x000e240000000800 */
[----:B0-----:R-:W-:-:S13]  /*0370*/  ISETP.NE.AND P0, PT, R17, R22, PT ;  /* 0x000000161100720c */ /* 0x001fda0003f05270 */
[----:B------:R-:W-:Y:S05]  /*0380*/  @!P0 EXIT ;  /* 0x000000000000894d */ /* 0x000fea0003800000 */
[----:B------:R-:W-:Y:S01]  /*0390*/  PRMT R14, R13, 0x9910, RZ ;  /* 0x000099100d0e7816 */ /* 0x000fe200000000ff */
[----:B------:R-:W-:Y:S01]  /*03a0*/  IMAD R16, R8, 0x1a, RZ ;  /* 0x0000001a08107824 */ /* 0x000fe200078e02ff */
[----:B------:R-:W-:Y:S01]  /*03b0*/  LOP3.LUT R15, R10, 0xffff, RZ, 0xc0, !PT ;  /* 0x0000ffff0a0f7812 */ /* 0x000fe200078ec0ff */
[----:B------:R-:W-:Y:S02]  /*03c0*/  VIADD R17, R7, 0x1ae4 ;  /* 0x00001ae407117836 */ /* 0x000fe40000000000 */
[----:B------:R-:W-:Y:S02]  /*03d0*/  IMAD R14, R14, 0x5, RZ ;  /* 0x000000050e0e7824 */ /* 0x000fe400078e02ff */
[----:B------:R-:W-:Y:S01]  /*03e0*/  IMAD R15, R15, 0xcccd, RZ ;  /* 0x0000cccd0f0f7824 */ /* 0x000fe200078e02ff */
[----:B------:R-:W-:Y:S01]  /*03f0*/  LEA R17, R6, R17, 0x18 ;  /* 0x0000001106117211 */ /* 0x000fe200078ec0ff */
[----:B------:R-:W-:Y:S02]  /*0400*/  IMAD.MOV R14, RZ, RZ, -R14 ;  /* 0x000000ffff0e7224 */ /* 0x000fe400078e0a0e */
[----:B------:R-:W-:Y:S01]  /*0410*/  IMAD R18, R13, 0x19, R16 ;  /* 0x000000190d127824 */ /* 0x000fe200078e0210 */
[----:B------:R-:W-:-:S02]  /*0420*/  SHF.R.U32.HI R15, RZ, 0x12, R15 ;  /* 0x00000012ff0f7819 */ /* 0x000fc4000001160f */
[----:B------:R-:W-:Y:S02]  /*0430*/  PRMT R14, R14, 0x7710, RZ ;  /* 0x000077100e0e7816 */ /* 0x000fe400000000ff */
[----:B------:R-:W-:Y:S02]  /*0440*/  PRMT R15, R15, 0x9910, RZ ;  /* 0x000099100f0f7816 */ /* 0x000fe400000000ff */
[----:B------:R-:W-:-:S03]  /*0450*/  IADD3 R5, PT, PT, R14, R5, RZ ;  /* 0x000000050e057210 */ /* 0x000fc60007ffe0ff */
[----:B------:R-:W-:Y:S01]  /*0460*/  IMAD R14, R15, 0x5, RZ ;  /* 0x000000050f0e7824 */ /* 0x000fe200078e02ff */
[----:B------:R-:W-:-:S03]  /*0470*/  PRMT R5, R5, 0x9910, RZ ;  /* 0x0000991005057816 */ /* 0x000fc600000000ff */
[----:B------:R-:W-:Y:S02]  /*0480*/  IMAD.MOV R14, RZ, RZ, -R14 ;  /* 0x000000ffff0e7224 */ /* 0x000fe400078e0a0e */
[----:B------:R-:W-:-:S03]  /*0490*/  IMAD R5, R5, 0x5, RZ ;  /* 0x0000000505057824 */ /* 0x000fc600078e02ff */
[----:B------:R-:W-:Y:S02]  /*04a0*/  PRMT R15, R14, 0x7710, RZ ;  /* 0x000077100e0f7816 */ /* 0x000fe400000000ff */
[----:B------:R-:W-:-:S03]  /*04b0*/  LOP3.LUT R5, R5, 0xffff, RZ, 0xc0, !PT ;  /* 0x0000ffff05057812 */ /* 0x000fc600078ec0ff */
[----:B------:R-:W-:Y:S02]  /*04c0*/  IMAD.IADD R14, R10, 0x1, R15 ;  /* 0x000000010a0e7824 */ /* 0x000fe400078e020f */
[----:B------:R-:W-:-:S03]  /*04d0*/  VIADD R15, R7, 0x1120 ;  /* 0x00001120070f7836 */ /* 0x000fc60000000000 */
[----:B------:R-:W-:Y:S02]  /*04e0*/  LOP3.LUT R14, R14, 0xffff, RZ, 0xc0, !PT ;  /* 0x0000ffff0e0e7812 */ /* 0x000fe400078ec0ff */
[----:B------:R-:W-:Y:S01]  /*04f0*/  LEA R7, R6, R15, 0x18 ;  /* 0x0000000f06077211 */ /* 0x000fe200078ec0ff */
[----:B------:R-:W-:Y:S01]  /*0500*/  IMAD.IADD R6, R11, 0x1, R16 ;  /* 0x000000010b067824 */ /* 0x000fe200078e0210 */
[----:B------:R-:W-:Y:S01]  /*0510*/  IADD3 R5, PT, PT, R5, R14, RZ ;  /* 0x0000000e05057210 */ /* 0x000fe20007ffe0ff */
[----:B------:R-:W-:Y:S02]  /*0520*/  IMAD R11, R10, 0x64, R17 ;  /* 0x000000640a0b7824 */ /* 0x000fe400078e0211 */
[C---:B------:R-:W-:Y:S01]  /*0530*/  IMAD R7, R8.reuse, 0x64, R7 ;  /* 0x0000006408077824 */ /* 0x040fe200078e0207 */
[----:B------:R-:W-:Y:S01]  /*0540*/  IADD3 R19, PT, PT, R5, R18, RZ ;  /* 0x0000001205137210 */ /* 0x000fe20007ffe0ff */
[----:B------:R-:W-:-:S04]  /*0550*/  IMAD R14, R8, 0x1a, R5 ;  /* 0x0000001a080e7824 */ /* 0x000fc800078e0205 */
[----:B------:R-:W-:-:S04]  /*0560*/  IMAD.SHL.U32 R14, R14, 0x4, RZ ;  /* 0x000000040e0e7824 */ /* 0x000fc800078e00ff */
[----:B------:R-:W-:Y:S02]  /*0570*/  IMAD R13, R13, 0x64, R14 ;  /* 0x000000640d0d7824 */ /* 0x000fe400078e020e */
[C---:B------:R-:W-:Y:S02]  /*0580*/  IMAD R14, R12.reuse, -0x19, R19 ;  /* 0xffffffe70c0e7824 */ /* 0x040fe400078e0213 */
[----:B------:R-:W-:-:S03]  /*0590*/  IMAD R12, R12, -0x64, R13 ;  /* 0xffffff9c0c0c7824 */ /* 0x000fc600078e020d */
[----:B------:R-:W-:Y:S02]  /*05a0*/  IADD3 R8, PT, PT, R14, 0x1, R9 ;  /* 0x000000010e087810 */ /* 0x000fe40007ffe009 */
[----:B------:R-:W-:-:S07]  /*05b0*/  IADD3 R10, PT, PT, R17, R12, RZ ;  /* 0x0000000c110a7210 */ /* 0x000fce0007ffe0ff */
.L_x_31:
[----:B------:R-:W0:Y:S01]  /*05c0*/  S2R R9, SR_CgaCtaId ;  /* 0x0000000000097919 */ /* 0x000e220000008800 */
[----:B------:R-:W-:Y:S01]  /*05d0*/  MOV R18, 0x400 ;  /* 0x0000040000127802 */ /* 0x000fe20000000f00 */
[----:B------:R-:W-:Y:S01]  /*05e0*/  UMOV UR4, URZ ;  /* 0x000000ff00047c82 */ /* 0x000fe20008000000 */
[----:B------:R-:W-:Y:S01]  /*05f0*/  ISETP.NE.AND P0, PT, R4, RZ, PT ;  /* 0x000000ff0400720c */ /* 0x000fe20003f05270 */
[----:B------:R-:W1:Y:S02]  /*0600*/  S2R R16, SR_TID.Y ;  /* 0x0000000000107919 */ /* 0x000e640000002200 */
[C---:B------:R-:W-:Y:S01]  /*0610*/  VIADD R14, R18.reuse, 0x75c ;  /* 0x0000075c120e7836 */ /* 0x040fe20000000000 */
[----:B------:R-:W2:Y:S01]  /*0620*/  S2R R15, SR_TID.X ;  /* 0x00000000000f7919 */ /* 0x000ea20000002100 */
[----:B------:R-:W-:Y:S01]  /*0630*/  VIADD R20, R18, 0x1ae4 ;  /* 0x00001ae412147836 */ /* 0x000fe20000000000 */
[----:B------:R-:W3:Y:S02]  /*0640*/  S2R R12, SR_TID.X ;  /* 0x00000000000c7919 */ /* 0x000ee40000002100 */
[----:B0-----:R-:W-:-:S02]  /*0650*/  LEA R14, R9, R14, 0x18 ;  /* 0x0000000e090e7211 */ /* 0x001fc400078ec0ff */
[----:B------:R-:W-:-:S03]  /*0660*/  LEA R13, R9, R20, 0x18 ;  /* 0x00000014090d7211 */ /* 0x000fc600078ec0ff */
[C---:B-1----:R-:W-:Y:S02]  /*0670*/  IMAD R22, R16.reuse, 0x64, R14 ;  /* 0x0000006410167824 */ /* 0x042fe400078e020e */
[----:B------:R-:W-:-:S03]  /*0680*/  IMAD R20, R16, 0x64, R13 ;  /* 0x0000006410147824 */ /* 0x000fc600078e020d */
[C---:B--2---:R-:W-:Y:S01]  /*0690*/  LEA R22, R15.reuse, R22, 0x2 ;  /* 0x000000160f167211 */ /* 0x044fe200078e10ff */
[----:B------:R-:W-:Y:S01]  /*06a0*/  IMAD R17, R15, 0x4, R20 ;  /* 0x000000040f117824 */ /* 0x000fe200078e0214 */
[----:B------:R-:W-:Y:S01]  /*06b0*/  @!P0 LEA R20, R9, R18, 0x18 ;  /* 0x0000001209148211 */ /* 0x000fe200078ec0ff */
[----:B---3--:R-:W-:Y:S01]  /*06c0*/  IMAD R13, R12, 0x4, R7 ;  /* 0x000000040c0d7824 */ /* 0x008fe200078e0207 */
[----:B------:R-:W-:Y:S01]  /*06d0*/  IADD3 R18, PT, PT, R18, 0x1120, RZ ;  /* 0x0000112012127810 */ /* 0x000fe20007ffe0ff */
[----:B------:R-:W-:Y:S01]  /*06e0*/  STS [R22], RZ ;  /* 0x000000ff16007388 */ /* 0x000fe20000000800 */
[----:B------:R-:W-:Y:S02]  /*06f0*/  IMAD.IADD R12, R5, 0x1, R16 ;  /* 0x00000001050c7824 */ /* 0x000fe400078e0210 */
[--C-:B------:R-:W-:Y:S01]  /*0700*/  IMAD R16, R16, 0x1a, R5.reuse ;  /* 0x0000001a10107824 */ /* 0x100fe200078e0205 */
[----:B------:R0:W-:Y:S01]  /*0710*/  STS [R13], RZ ;  /* 0x000000ff0d007388 */ /* 0x0001e20000000800 */
[----:B------:R-:W-:Y:S01]  /*0720*/  IMAD R15, R15, 0x19, R12 ;  /* 0x000000190f0f7824 */ /* 0x000fe200078e020c */
[----:B------:R-:W-:Y:S01]  /*0730*/  LEA R18, R9, R18, 0x18 ;  /* 0x0000001209127211 */ /* 0x000fe200078ec0ff */
[----:B------:R-:W-:Y:S01]  /*0740*/  IMAD.SHL.U32 R9, R16, 0x4, RZ ;  /* 0x0000000410097824 */ /* 0x000fe200078e00ff */
[----:B------:R1:W-:Y:S01]  /*0750*/  STS [R17], RZ ;  /* 0x000000ff11007388 */ /* 0x0003e20000000800 */
[----:B------:R-:W-:Y:S01]  /*0760*/  IMAD.MOV.U32 R16, RZ, RZ, R5 ;  /* 0x000000ffff107224 */ /* 0x000fe200078e0005 */
[----:B------:R-:W-:Y:S01]  /*0770*/  LEA R14, R15, R14, 0x2 ;  /* 0x0000000e0f0e7211 */ /* 0x000fe200078e10ff */
[----:B------:R-:W-:Y:S01]  /*0780*/  IMAD.IADD R15, R18, 0x1, R9 ;  /* 0x00000001120f7824 */ /* 0x000fe200078e0209 */
[----:B------:R-:W-:Y:S01]  /*0790*/  BAR.SYNC.DEFER_BLOCKING 0x0 ;  /* 0x0000000000007b1d */ /* 0x000fe20000010000 */
[----:B0-----:R-:W-:-:S02]  /*07a0*/  HFMA2 R13, -RZ, RZ, 0, 0 ;  /* 0x00000000ff0d7431 */ /* 0x001fc400000001ff */
[----:B------:R-:W-:Y:S01]  /*07b0*/  IMAD.MOV.U32 R18, RZ, RZ, R10 ;  /* 0x000000ffff127224 */ /* 0x000fe200078e000a */
[C---:B------:R-:W-:Y:S01]  /*07c0*/  IADD3 R26, PT, PT, R12.reuse, 0x3, RZ ;  /* 0x000000030c1a7810 */ /* 0x040fe20007ffe0ff */
[----:B------:R-:W-:Y:S01]  /*07d0*/  IMAD.MOV.U32 R9, RZ, RZ, R3 ;  /* 0x000000ffff097224 */ /* 0x000fe200078e0003 */
[----:B-1----:R-:W-:Y:S01]  /*07e0*/  MOV R17, R8 ;  /* 0x0000000800117202 */ /* 0x002fe20000000f00 */
[C---:B------:R-:W-:Y:S01]  /*07f0*/  VIADD R24, R12.reuse, 0x1 ;  /* 0x000000010c187836 */ /* 0x040fe20000000000 */
[----:B------:R-:W0:Y:S04]  /*0800*/  @!P0 LDS R19, [R20+0x754] ;  /* 0x0007540014138984 */ /* 0x000e280000000800 */
[----:B0-----:R0:W-:Y:S02]  /*0810*/  @!P0 STS [R20+0x758], R19 ;  /* 0x0007581314008388 */ /* 0x0011e40000000800 */
[----:B0-----:R-:W-:-:S07]  /*0820*/  VIADD R19, R12, 0x2 ;  /* 0x000000020c137836 */ /* 0x001fce0000000000 */
.L_x_9:
[----:B------:R-:W-:Y:S01]  /*0830*/  ISETP.NE.AND P0, PT, R3, RZ, PT ;  /* 0x000000ff0300720c */ /* 0x000fe20003f05270 */
[----:B------:R-:W-:Y:S01]  /*0840*/  IMAD.HI.U32 R20, R24, 0x51eb851f, RZ ;  /* 0x51eb851f18147827 */ /* 0x000fe200078e00ff */
[----:B------:R-:W-:Y:S03]  /*0850*/  BSSY.RECONVERGENT B0, `(.L_x_0) ;  /* 0x0000025000007945 */ /* 0x000fe60003800200 */
[----:B0-----:R-:W-:Y:S01]  /*0860*/  IMAD.HI.U32 R21, R19, 0x51eb851f, RZ ;  /* 0x51eb851f13157827 */ /* 0x001fe200078e00ff */
[----:B------:R-:W-:-:S03]  /*0870*/  SHF.R.U32.HI R20, RZ, 0x3, R20 ;  /* 0x00000003ff147819 */ /* 0x000fc60000011614 */
[----:B-1----:R-:W-:Y:S01]  /*0880*/  IMAD.HI.U32 R22, R26, 0x51eb851f, RZ ;  /* 0x51eb851f1a167827 */ /* 0x002fe200078e00ff */
[----:B------:R-:W-:-:S04]  /*0890*/  SHF.R.U32.HI R21, RZ, 0x3, R21 ;  /* 0x00000003ff157819 */ /* 0x000fc80000011615 */
[----:B------:R-:W-:Y:S01]  /*08a0*/  SHF.R.U32.HI R22, RZ, 0x3, R22 ;  /* 0x00000003ff167819 */ /* 0x000fe20000011616 */
[----:B------:R-:W-:Y:S06]  /*08b0*/  @P0 BRA `(.L_x_1) ;  /* 0x0000000000780947 */ /* 0x000fec0003800000 */
[----:B------:R-:W-:-:S05]  /*08c0*/  IMAD.HI.U32 R23, R12, 0x51eb851f, RZ ;  /* 0x51eb851f0c177827 */ /* 0x000fca00078e00ff */
[----:B------:R-:W-:-:S05]  /*08d0*/  SHF.R.U32.HI R23, RZ, 0x3, R23 ;  /* 0x00000003ff177819 */ /* 0x000fca0000011617 */
[----:B------:R-:W-:-:S04]  /*08e0*/  IMAD R25, R23, -0x19, R19 ;  /* 0xffffffe717197824 */ /* 0x000fc800078e0213 */
[----:B------:R-:W-:-:S06]  /*08f0*/  IMAD.IADD R27, R2, 0x1, R25 ;  /* 0x00000001021b7824 */ /* 0x000fcc00078e0219 */
[----:B------:R-:W0:Y:S02]  /*0900*/  LDS.U8 R27, [R27+-0x2] ;  /* 0xfffffe001b1b7984 */ /* 0x000e240000000000 */
[----:B0-----:R-:W-:-:S13]  /*0910*/  ISETP.NE.AND P1, PT, R27, RZ, PT ;  /* 0x000000ff1b00720c */ /* 0x001fda0003f25270 */
[----:B------:R-:W-:Y:S05]  /*0920*/  @P1 BRA `(.L_x_1) ;  /* 0x00000000005c1947 */ /* 0x000fea0003800000 */
[----:B------:R-:W-:-:S04]  /*0930*/  IMAD R27, R23, -0x19, R16 ;  /* 0xffffffe7171b7824 */ /* 0x000fc800078e0210 */
[----:B------:R-:W-:-:S06]  /*0940*/  IMAD.IADD R27, R6, 0x1, R27 ;  /* 0x00000001061b7824 */ /* 0x000fcc00078e021b */
[----:B------:R-:W0:Y:S02]  /*0950*/  LDS.U8 R27, [R27] ;  /* 0x000000001b1b7984 */ /* 0x000e240000000000 */
[----:B0-----:R-:W-:-:S13]  /*0960*/  ISETP.NE.AND P1, PT, R27, RZ, PT ;  /* 0x000000ff1b00720c */ /* 0x001fda0003f25270 */
[----:B------:R-:W-:Y:S05]  /*0970*/  @P1 BRA `(.L_x_1) ;  /* 0x0000000000481947 */ /* 0x000fea0003800000 */
[----:B------:R-:W-:-:S06]  /*0980*/  IMAD R27, R23, -0x19, R17 ;  /* 0xffffffe7171b7824 */ /* 0x000fcc00078e0211 */
[----:B------:R-:W0:Y:S02]  /*0990*/  LDS.U8 R27, [R27+-0x1] ;  /* 0xffffff001b1b7984 */ /* 0x000e240000000000 */
[----:B0-----:R-:W-:-:S13]  /*09a0*/  ISETP.NE.AND P1, PT, R27, RZ, PT ;  /* 0x000000ff1b00720c */ /* 0x001fda0003f25270 */
[----:B------:R-:W-:Y:S05]  /*09b0*/  @P1 BRA `(.L_x_1) ;  /* 0x0000000000381947 */ /* 0x000fea0003800000 */
[----:B------:R-:W-:Y:S01]  /*09c0*/  IMAD R27, R23, -0x64, R14 ;  /* 0xffffff9c171b7824 */ /* 0x000fe200078e020e */
[----:B------:R-:W-:Y:S01]  /*09d0*/  IADD3 R13, PT, PT, R13, 0x1, RZ ;  /* 0x000000010d0d7810 */ /* 0x000fe20007ffe0ff */
[C---:B------:R-:W-:Y:S02]  /*09e0*/  IMAD R29, R23.reuse, -0x64, R15 ;  /* 0xffffff9c171d7824 */ /* 0x040fe400078e020f */
[----:B------:R-:W-:Y:S01]  /*09f0*/  IMAD R23, R23, -0x64, R18 ;  /* 0xffffff9c17177824 */ /* 0x000fe200078e0212 */
[----:B------:R-:W0:Y:S02]  /*0a00*/  LDS R9, [R27] ;  /* 0x000000001b097984 */ /* 0x000e240000000800 */
[----:B0-----:R-:W-:-:S05]  /*0a10*/  IADD3 R28, PT, PT, R9, 0x1, RZ ;  /* 0x00000001091c7810 */ /* 0x001fca0007ffe0ff */
[----:B------:R-:W-:Y:S04]  /*0a20*/  STS [R27], R28 ;  /* 0x0000001c1b007388 */ /* 0x000fe80000000800 */
[----:B------:R-:W0:Y:S02]  /*0a30*/  LDS R9, [R29] ;  /* 0x000000001d097984 */ /* 0x000e240000000800 */
[----:B0-----:R-:W-:-:S05]  /*0a40*/  VIADD R28, R9, 0x1 ;  /* 0x00000001091c7836 */ /* 0x001fca0000000000 */
[----:B------:R-:W-:Y:S04]  /*0a50*/  STS [R29], R28 ;  /* 0x0000001c1d007388 */ /* 0x000fe80000000800 */
[----:B------:R-:W0:Y:S02]  /*0a60*/  LDS R9, [R23] ;  /* 0x0000000017097984 */ /* 0x000e240000000800 */
[----:B0-----:R-:W-:-:S05]  /*0a70*/  VIADD R9, R9, 0x1 ;  /* 0x0000000109097836 */ /* 0x001fca0000000000 */
[----:B------:R0:W-:Y:S02]  /*0a80*/  STS [R23], R9 ;  /* 0x0000000917007388 */ /* 0x0001e40000000800 */
[----:B0-----:R-:W-:-:S07]  /*0a90*/  VIADD R9, R25, 0xffffffff ;  /* 0xffffffff19097836 */ /* 0x001fce0000000000 */
.L_x_1:
[----:B------:R-:W-:Y:S05]  /*0aa0*/  BSYNC.RECONVERGENT B0 ;  /* 0x0000000000007941 */ /* 0x000fea0003800200 */
.L_x_0:
[----:B------:R-:W-:Y:S01]  /*0ab0*/  BAR.SYNC.DEFER_BLOCKING 0x0 ;  /* 0x0000000000007b1d */ /* 0x000fe20000010000 */
[----:B------:R-:W-:-:S09]  /*0ac0*/  UISETP.NE.AND UP0, UPT, UR4, 0x18, UPT ;  /* 0x000000180400788c */ /* 0x000fd2000bf05270 */
[----:B------:R-:W-:Y:S05]  /*0ad0*/  BRA.U !UP0, `(.L_x_2) ;  /* 0x0000000508ac7547 */ /* 0x000fea000b800000 */
[----:B------:R-:W-:Y:S04]  /*0ae0*/  BSSY.RECONVERGENT B0, `(.L_x_3) ;  /* 0x000001e000007945 */ /* 0x000fe80003800200 */
[----:B------:R-:W-:Y:S05]  /*0af0*/  @P0 BRA `(.L_x_4) ;  /* 0x0000000000700947 */ /* 0x000fea0003800000 */
[----:B------:R-:W-:-:S04]  /*0b00*/  IMAD R23, R20, -0x19, R19 ;  /* 0xffffffe714177824 */ /* 0x000fc800078e0213 */
[----:B------:R-:W-:-:S06]  /*0b10*/  IMAD.IADD R25, R2, 0x1, R23 ;  /* 0x0000000102197824 */ /* 0x000fcc00078e0217 */
[----:B------:R-:W0:Y:S02]  /*0b20*/  LDS.U8 R25, [R25+-0x1] ;  /* 0xffffff0019197984 */ /* 0x000e240000000000 */
[----:B0-----:R-:W-:-:S13]  /*0b30*/  ISETP.NE.AND P1, PT, R25, RZ, PT ;  /* 0x000000ff1900720c */ /* 0x001fda0003f25270 */
[----:B------:R-:W-:Y:S05]  /*0b40*/  @P1 BRA `(.L_x_4) ;  /* 0x00000000005c1947 */ /* 0x000fea0003800000 */
[----:B------:R-:W-:-:S05]  /*0b50*/  IMAD R25, R20, -0x19, R16 ;  /* 0xffffffe714197824 */ /* 0x000fca00078e0210 */
[----:B------:R-:W-:-:S06]  /*0b60*/  IADD3 R25, PT, PT, R6, R25, RZ ;  /* 0x0000001906197210 */ /* 0x000fcc0007ffe0ff */
[----:B------:R-:W0:Y:S02]  /*0b70*/  LDS.U8 R25, [R25+0x1] ;  /* 0x0000010019197984 */ /* 0x000e240000000000 */
[----:B0-----:R-:W-:-:S13]  /*0b80*/  ISETP.NE.AND P1, PT, R25, RZ, PT ;  /* 0x000000ff1900720c */ /* 0x001fda0003f25270 */
[----:B------:R-:W-:Y:S05]  /*0b90*/  @P1 BRA `(.L_x_4) ;  /* 0x0000000000481947 */ /* 0x000fea0003800000 */
[----:B------:R-:W-:-:S06]  /*0ba0*/  IMAD R25, R20, -0x19, R17 ;  /* 0xffffffe714197824 */ /* 0x000fcc00078e0211 */
[----:B------:R-:W0:Y:S02]  /*0bb0*/  LDS.U8 R25, [R25] ;  /* 0x0000000019197984 */ /* 0x000e240000000000 */
[----:B0-----:R-:W-:-:S13]  /*0bc0*/  ISETP.NE.AND P1, PT, R25, RZ, PT ;  /* 0x000000ff1900720c */ /* 0x001fda0003f25270 */
[----:B------:R-:W-:Y:S05]  /*0bd0*/  @P1 BRA `(.L_x_4) ;  /* 0x0000000000381947 */ /* 0x000fea0003800000 */
[C---:B------:R-:W-:Y:S02]  /*0be0*/  IMAD R25, R20.reuse, -0x64, R14 ;  /* 0xffffff9c14197824 */ /* 0x040fe400078e020e */
[C---:B------:R-:W-:Y:S02]  /*0bf0*/  IMAD R27, R20.reuse, -0x64, R15 ;  /* 0xffffff9c141b7824 */ /* 0x040fe400078e020f */
[----:B------:R-:W-:Y:S01]  /*0c00*/  IMAD R20, R20, -0x64, R18 ;  /* 0xffffff9c14147824 */ /* 0x000fe200078e0212 */
[----:B------:R-:W0:Y:S01]  /*0c10*/  LDS R9, [R25+0x4] ;  /* 0x0000040019097984 */ /* 0x000e220000000800 */
[----:B------:R-:W-:Y:S02]  /*0c20*/  VIADD R13, R13, 0x1 ;  /* 0x000000010d0d7836 */ /* 0x000fe40000000000 */
[----:B0-----:R-:W-:-:S05]  /*0c30*/  VIADD R28, R9, 0x1 ;  /* 0x00000001091c7836 */ /* 0x001fca0000000000 */
[----:B------:R-:W-:Y:S04]  /*0c40*/  STS [R25+0x4], R28 ;  /* 0x0000041c19007388 */ /* 0x000fe80000000800 */
[----:B------:R-:W0:Y:S02]  /*0c50*/  LDS R9, [R27+0x4] ;  /* 0x000004001b097984 */ /* 0x000e240000000800 */
[----:B0-----:R-:W-:-:S05]  /*0c60*/  VIADD R29, R9, 0x1 ;  /* 0x00000001091d7836 */ /* 0x001fca0000000000 */
[----:B------:R-:W-:Y:S04]  /*0c70*/  STS [R27+0x4], R29 ;  /* 0x0000041d1b007388 */ /* 0x000fe80000000800 */
[----:B------:R-:W0:Y:S02]  /*0c80*/  LDS R9, [R20+0x4] ;  /* 0x0000040014097984 */ /* 0x000e240000000800 */
[----:B0-----:R-:W-:-:S05]  /*0c90*/  IADD3 R9, PT, PT, R9, 0x1, RZ ;  /* 0x0000000109097810 */ /* 0x001fca0007ffe0ff */
[----:B------:R0:W-:Y:S02]  /*0ca0*/  STS [R20+0x4], R9 ;  /* 0x0000040914007388 */ /* 0x0001e40000000800 */
[----:B0-----:R-:W-:-:S07]  /*0cb0*/  IMAD.MOV.U32 R9, RZ, RZ, R23 ;  /* 0x000000ffff097224 */ /* 0x001fce00078e0017 */
.L_x_4:
[----:B------:R-:W-:Y:S05]  /*0cc0*/  BSYNC.RECONVERGENT B0 ;  /* 0x0000000000007941 */ /* 0x000fea0003800200 */
.L_x_3:
[----:B------:R-:W-:Y:S06]  /*0cd0*/  BAR.SYNC.DEFER_BLOCKING 0x0 ;  /* 0x0000000000007b1d */ /* 0x000fec0000010000 */
[----:B------:R-:W-:Y:S04]  /*0ce0*/  BSSY.RECONVERGENT B0, `(.L_x_5) ;  /* 0x000001e000007945 */ /* 0x000fe80003800200 */
[----:B------:R-:W-:Y:S05]  /*0cf0*/  @P0 BRA `(.L_x_6) ;  /* 0x0000000000700947 */ /* 0x000fea0003800000 */
[----:B------:R-:W-:-:S05]  /*0d00*/  IMAD R23, R21, -0x19, R19 ;  /* 0xffffffe715177824 */ /* 0x000fca00078e0213 */
[----:B------:R-:W-:-:S06]  /*0d10*/  IADD3 R20, PT, PT, R2, R23, RZ ;  /* 0x0000001702147210 */ /* 0x000fcc0007ffe0ff */
[----:B------:R-:W0:Y:S02]  /*0d20*/  LDS.U8 R20, [R20] ;  /* 0x0000000014147984 */ /* 0x000e240000000000 */
[----:B0-----:R-:W-:-:S13]  /*0d30*/  ISETP.NE.AND P1, PT, R20, RZ, PT ;  /* 0x000000ff1400720c */ /* 0x001fda0003f25270 */
[----:B------:R-:W-:Y:S05]  /*0d40*/  @P1 BRA `(.L_x_6) ;  /* 0x00000000005c1947 */ /* 0x000fea0003800000 */
[----:B------:R-:W-:-:S04]  /*0d50*/  IMAD R25, R21, -0x19, R16 ;  /* 0xffffffe715197824 */ /* 0x000fc800078e0210 */
[----:B------:R-:W-:-:S06]  /*0d60*/  IMAD.IADD R25, R6, 0x1, R25 ;  /* 0x0000000106197824 */ /* 0x000fcc00078e0219 */
[----:B------:R-:W0:Y:S02]  /*0d70*/  LDS.U8 R25, [R25+0x2] ;  /* 0x0000020019197984 */ /* 0x000e240000000000 */
[----:B0-----:R-:W-:-:S13]  /*0d80*/  ISETP.NE.AND P1, PT, R25, RZ, PT ;  /* 0x000000ff1900720c */ /* 0x001fda0003f25270 */
[----:B------:R-:W-:Y:S05]  /*0d90*/  @P1 BRA `(.L_x_6) ;  /* 0x0000000000481947 */ /* 0x000fea0003800000 */
[----:B------:R-:W-:-:S06]  /*0da0*/  IMAD R20, R21, -0x19, R17 ;  /* 0xffffffe715147824 */ /* 0x000fcc00078e0211 */
[----:B------:R-:W0:Y:S02]  /*0db0*/  LDS.U8 R20, [R20+0x1] ;  /* 0x0000010014147984 */ /* 0x000e240000000000 */
        /* <DEDUP_REMOVED lines=10> */
[----:B0-----:R-:W-:-:S05]  /*0e60*/  IADD3 R28, PT, PT, R9, 0x1, RZ ;  /* 0x00000001091c7810 */ /* 0x001fca0007ffe0ff */
[----:B------:R-:W-:Y:S04]  /*0e70*/  STS [R27+0x8], R28 ;  /* 0x0000081c1b007388 */ /* 0x000fe80000000800 */
[----:B------:R-:W0:Y:S02]  /*0e80*/  LDS R9, [R21+0x8] ;  /* 0x0000080015097984 */ /* 0x000e240000000800 */
[----:B0-----:R-:W-:Y:S01]  /*0e90*/  VIADD R29, R9, 0x1 ;  /* 0x00000001091d7836 */ /* 0x001fe20000000000 */
[----:B------:R-:W-:-:S04]  /*0ea0*/  IADD3 R9, PT, PT, R23, 0x1, RZ ;  /* 0x0000000117097810 */ /* 0x000fc80007ffe0ff */
[----:B------:R0:W-:Y:S03]  /*0eb0*/  STS [R21+0x8], R29 ;  /* 0x0000081d15007388 */ /* 0x0001e60000000800 */
.L_x_6:
[----:B------:R-:W-:Y:S05]  /*0ec0*/  BSYNC.RECONVERGENT B0 ;  /* 0x0000000000007941 */ /* 0x000fea0003800200 */
.L_x_5:
[----:B------:R-:W-:Y:S06]  /*0ed0*/  BAR.SYNC.DEFER_BLOCKING 0x0 ;  /* 0x0000000000007b1d */ /* 0x000fec0000010000 */
[----:B------:R-:W-:Y:S04]  /*0ee0*/  BSSY.RECONVERGENT B0, `(.L_x_7) ;  /* 0x000001e000007945 */ /* 0x000fe80003800200 */
[----:B------:R-:W-:Y:S05]  /*0ef0*/  @P0 BRA `(.L_x_8) ;  /* 0x0000000000700947 */ /* 0x000fea0003800000 */
[----:B0-----:R-:W-:-:S04]  /*0f00*/  IMAD R21, R22, -0x19, R19 ;  /* 0xffffffe716157824 */ /* 0x001fc800078e0213 */
[----:B------:R-:W-:-:S06]  /*0f10*/  IMAD.IADD R20, R2, 0x1, R21 ;  /* 0x0000000102147824 */ /* 0x000fcc00078e0215 */
[----:B------:R-:W0:Y:S02]  /*0f20*/  LDS.U8 R20, [R20+0x1] ;  /* 0x0000010014147984 */ /* 0x000e240000000000 */
        /* <DEDUP_REMOVED lines=11> */
[C---:B------:R-:W-:Y:S01]  /*0fe0*/  IMAD R20, R22.reuse, -0x64, R14 ;  /* 0xffffff9c16147824 */ /* 0x040fe200078e020e */
[----:B------:R-:W-:Y:S01]  /*0ff0*/  IADD3 R13, PT, PT, R13, 0x1, RZ ;  /* 0x000000010d0d7810 */ /* 0x000fe20007ffe0ff */
[C---:B------:R-:W-:Y:S02]  /*1000*/  IMAD R25, R22.reuse, -0x64, R15 ;  /* 0xffffff9c16197824 */ /* 0x040fe400078e020f */
[----:B------:R-:W-:Y:S01]  /*1010*/  IMAD R22, R22, -0x64, R18 ;  /* 0xffffff9c16167824 */ /* 0x000fe200078e0212 */
[----:B------:R-:W0:Y:S02]  /*1020*/  LDS R9, [R20+0xc] ;  /* 0x00000c0014097984 */ /* 0x000e240000000800 */
[----:B0-----:R-:W-:-:S05]  /*1030*/  IADD3 R23, PT, PT, R9, 0x1, RZ ;  /* 0x0000000109177810 */ /* 0x001fca0007ffe0ff */
[----:B------:R-:W-:Y:S04]  /*1040*/  STS [R20+0xc], R23 ;  /* 0x00000c1714007388 */ /* 0x000fe80000000800 */
[----:B------:R-:W0:Y:S02]  /*1050*/  LDS R9, [R25+0xc] ;  /* 0x00000c0019097984 */ /* 0x000e240000000800 */
[----:B0-----:R-:W-:-:S05]  /*1060*/  VIADD R28, R9, 0x1 ;  /* 0x00000001091c7836 */ /* 0x001fca0000000000 */
[----:B------:R-:W-:Y:S04]  /*1070*/  STS [R25+0xc], R28 ;  /* 0x00000c1c19007388 */ /* 0x000fe80000000800 */
[----:B------:R-:W0:Y:S02]  /*1080*/  LDS R9, [R22+0xc] ;  /* 0x00000c0016097984 */ /* 0x000e240000000800 */
[----:B0-----:R-:W-:Y:S02]  /*1090*/  VIADD R27, R9, 0x1 ;  /* 0x00000001091b7836 */ /* 0x001fe40000000000 */
[----:B------:R-:W-:-:S03]  /*10a0*/  VIADD R9, R21, 0x2 ;  /* 0x0000000215097836 */ /* 0x000fc60000000000 */
[----:B------:R1:W-:Y:S04]  /*10b0*/  STS [R22+0xc], R27 ;  /* 0x00000c1b16007388 */ /* 0x0003e80000000800 */
.L_x_8:
[----:B------:R-:W-:Y:S05]  /*10c0*/  BSYNC.RECONVERGENT B0 ;  /* 0x0000000000007941 */ /* 0x000fea0003800200 */
.L_x_7:
[----:B------:R-:W-:Y:S01]  /*10d0*/  BAR.SYNC.DEFER_BLOCKING 0x0 ;  /* 0x0000000000007b1d */ /* 0x000fe20000010000 */
[----:B------:R-:W-:Y:S01]  /*10e0*/  IADD3 R18, PT, PT, R18, 0x10, RZ ;  /* 0x0000001012127810 */ /* 0x000fe20007ffe0ff */
[----:B------:R-:W-:Y:S01]  /*10f0*/  VIADD R24, R24, 0x4 ;  /* 0x0000000418187836 */ /* 0x000fe20000000000 */
[----:B------:R-:W-:Y:S01]  /*1100*/  IADD3 R15, PT, PT, R15, 0x10, RZ ;  /* 0x000000100f0f7810 */ /* 0x000fe20007ffe0ff */
[----:B------:R-:W-:Y:S01]  /*1110*/  VIADD R14, R14, 0x10 ;  /* 0x000000100e0e7836 */ /* 0x000fe20000000000 */
[----:B------:R-:W-:Y:S01]  /*1120*/  IADD3 R19, PT, PT, R19, 0x4, RZ ;  /* 0x0000000413137810 */ /* 0x000fe20007ffe0ff */
[----:B------:R-:W-:Y:S01]  /*1130*/  VIADD R17, R17, 0x4 ;  /* 0x0000000411117836 */ /* 0x000fe20000000000 */
[----:B------:R-:W-:Y:S01]  /*1140*/  IADD3 R16, PT, PT, R16, 0x4, RZ ;  /* 0x0000000410107810 */ /* 0x000fe20007ffe0ff */
[----:B------:R-:W-:Y:S01]  /*1150*/  VIADD R26, R26, 0x4 ;  /* 0x000000041a1a7836 */ /* 0x000fe20000000000 */
[----:B------:R-:W-:Y:S01]  /*1160*/  IADD3 R12, PT, PT, R12, 0x4, RZ ;  /* 0x000000040c0c7810 */ /* 0x000fe20007ffe0ff */
[----:B------:R-:W-:Y:S01]  /*1170*/  UIADD3 UR4, UPT, UPT, UR4, 0x4, URZ ;  /* 0x0000000404047890 */ /* 0x000fe2000fffe0ff */
[----:B------:R-:W-:Y:S11]  /*1180*/  BRA `(.L_x_9) ;  /* 0xfffffff400a87947 */ /* 0x000ff6000383ffff */
.L_x_2:
[----:B------:R-:W0:Y:S01]  /*1190*/  S2R R17, SR_CgaCtaId ;  /* 0x0000000000117919 */ /* 0x000e220000008800 */
[----:B------:R-:W1:Y:S01]  /*11a0*/  LDC.64 R14, c[0x0][0x380] ;  /* 0x0000e000ff0e7b82 */ /* 0x000e620000000a00 */
[----:B------:R-:W-:Y:S01]  /*11b0*/  MOV R12, 0x400 ;  /* 0x00000400000c7802 */ /* 0x000fe20000000f00 */
[----:B------:R-:W-:Y:S01]  /*11c0*/  BSSY.RECONVERGENT B0, `(.L_x_10) ;  /* 0x0000015000007945 */ /* 0x000fe20003800200 */
[----:B------:R-:W2:Y:S01]  /*11d0*/  S2R R16, SR_TID.Y ;  /* 0x0000000000107919 */ /* 0x000ea20000002200 */
[----:B------:R-:W-:Y:S02]  /*11e0*/  ISETP.NE.AND P0, PT, R13, 0x1, PT ;  /* 0x000000010d00780c */ /* 0x000fe40003f05270 */
[----:B------:R-:W-:-:S05]  /*11f0*/  VIADD R12, R12, 0x271 ;  /* 0x000002710c0c7836 */ /* 0x000fca0000000000 */
[----:B0-----:R-:W-:Y:S01]  /*1200*/  LEA R17, R17, R12, 0x18 ;  /* 0x0000000c11117211 */ /* 0x001fe200078ec0ff */
[----:B-1----:R-:W-:-:S04]  /*1210*/  IMAD.WIDE.U32 R12, R4, 0x4, R14 ;  /* 0x00000004040c7825 */ /* 0x002fc800078e000e */
[----:B--2---:R-:W-:Y:S01]  /*1220*/  IMAD R14, R16, 0x19, R17 ;  /* 0x00000019100e7824 */ /* 0x004fe200078e0211 */
[----:B------:R-:W-:Y:S06]  /*1230*/  @P0 BRA `(.L_x_11) ;  /* 0x0000000000340947 */ /* 0x000fec0003800000 */
[----:B------:R-:W0:Y:S01]  /*1240*/  S2UR UR5, SR_CgaCtaId ;  /* 0x00000000000579c3 */ /* 0x000e220000008800 */
[----:B------:R-:W-:Y:S01]  /*1250*/  UMOV UR4, 0x400 ;  /* 0x0000040000047882 */ /* 0x000fe20000000000 */
[----:B------:R-:W-:Y:S02]  /*1260*/  HFMA2 R18, -RZ, RZ, 0, 5.9604644775390625e-08 ;  /* 0x00000001ff127431 */ /* 0x000fe400000001ff */
[--C-:B------:R-:W-:Y:S01]  /*1270*/  IMAD.IADD R15, R2, 0x1, R9.reuse ;  /* 0x00000001020f7824 */ /* 0x100fe200078e0209 */
[-C--:B------:R-:W-:Y:S01]  /*1280*/  IADD3 R16, PT, PT, R14, R9.reuse, RZ ;  /* 0x000000090e107210 */ /* 0x080fe20007ffe0ff */
[----:B------:R-:W-:Y:S01]  /*1290*/  IMAD.IADD R17, R0, 0x1, R9 ;  /* 0x0000000100117824 */ /* 0x000fe200078e0209 */
[----:B------:R1:W-:Y:S01]  /*12a0*/  STG.E desc[UR6][R12.64], R9 ;  /* 0x000000090c007986 */ /* 0x0003e2000c101906 */
[----:B------:R-:W-:-:S03]  /*12b0*/  MOV R3, R9 ;  /* 0x0000000900037202 */ /* 0x000fc60000000f00 */
[----:B------:R1:W-:Y:S04]  /*12c0*/  STS.U8 [R15+-0x1], R18 ;  /* 0xffffff120f007388 */ /* 0x0003e80000000000 */
[----:B------:R1:W-:Y:S04]  /*12d0*/  STS.U8 [R16+-0x1], R18 ;  /* 0xffffff1210007388 */ /* 0x0003e80000000000 */
[----:B------:R1:W-:Y:S01]  /*12e0*/  STS.U8 [R17+-0x1], R18 ;  /* 0xffffff1211007388 */ /* 0x0003e20000000000 */
[----:B0-----:R-:W-:-:S09]  /*12f0*/  ULEA UR4, UR5, UR4, 0x18 ;  /* 0x0000000405047291 */ /* 0x001fd2000f8ec0ff */
[----:B------:R1:W-:Y:S03]  /*1300*/  STS [UR4+0x754], R4 ;  /* 0x00075404ff007988 */ /* 0x0003e60008000804 */
.L_x_11:
[----:B------:R-:W-:Y:S05]  /*1310*/  BSYNC.RECONVERGENT B0 ;  /* 0x0000000000007941 */ /* 0x000fea0003800200 */
.L_x_10:
[----:B------:R-:W-:Y:S01]  /*1320*/  BAR.SYNC.DEFER_BLOCKING 0x0 ;  /* 0x0000000000007b1d */ /* 0x000fe20000010000 */
[----:B------:R-:W-:-:S05]  /*1330*/  ISETP.NE.AND P0, PT, R3, RZ, PT ;  /* 0x000000ff0300720c */ /* 0x000fca0003f05270 */
[----:B------:R-:W-:Y:S08]  /*1340*/  BSSY.RECONVERGENT B0, `(.L_x_12) ;  /* 0x0000098000007945 */ /* 0x000ff00003800200 */
[----:B------:R-:W-:Y:S05]  /*1350*/  @P0 BRA `(.L_x_13) ;  /* 0x0000000800580947 */ /* 0x000fea0003800000 */
[----:B-1----:R-:W0:Y:S01]  /*1360*/  S2R R18, SR_CgaCtaId ;  /* 0x0000000000127919 */ /* 0x002e220000008800 */
[----:B------:R-:W-:Y:S01]  /*1370*/  MOV R3, 0x400 ;  /* 0x0000040000037802 */ /* 0x000fe20000000f00 */
[----:B------:R-:W-:Y:S01]  /*1380*/  HFMA2 R9, -RZ, RZ, 0, 0 ;  /* 0x00000000ff097431 */ /* 0x000fe200000001ff */
[----:B------:R-:W1:Y:S03]  /*1390*/  S2R R16, SR_TID.X ;  /* 0x0000000000107919 */ /* 0x000e660000002100 */
[----:B------:R-:W-:-:S05]  /*13a0*/  VIADD R3, R3, 0x75c ;  /* 0x0000075c03037836 */ /* 0x000fca0000000000 */
[----:B0-----:R-:W-:Y:S01]  /*13b0*/  LEA R15, R18, R3, 0x18 ;  /* 0x00000003120f7211 */ /* 0x001fe200078ec0ff */
[----:B------:R-:W-:-:S04]  /*13c0*/  IMAD.MOV.U32 R3, RZ, RZ, RZ ;  /* 0x000000ffff037224 */ /* 0x000fc800078e00ff */
[----:B-1----:R-:W-:-:S07]  /*13d0*/  IMAD R16, R16, 0x64, R15 ;  /* 0x0000006410107824 */ /* 0x002fce00078e020f */
.L_x_30:
[-C--:B-1----:R-:W-:Y:S01]  /*13e0*/  IADD3 R15, PT, PT, R2, R9.reuse, RZ ;  /* 0x00000009020f7210 */ /* 0x082fe20007ffe0ff */
[----:B------:R-:W-:Y:S01]  /*13f0*/  BSSY.RECONVERGENT B1, `(.L_x_14) ;  /* 0x0000025000017945 */ /* 0x000fe20003800200 */
[----:B------:R-:W-:Y:S01]  /*1400*/  IADD3 R18, PT, PT, R0, R9, RZ ;  /* 0x0000000900127210 */ /* 0x000fe20007ffe0ff */
[C---:B------:R-:W-:Y:S01]  /*1410*/  IMAD R21, R9.reuse, 0x4, R11 ;  /* 0x0000000409157824 */ /* 0x040fe200078e020b */
[C---:B------:R-:W-:Y:S01]  /*1420*/  LEA R20, R9.reuse, R16, 0x2 ;  /* 0x0000001009147211 */ /* 0x040fe200078e10ff */
[----:B------:R-:W0:Y:S01]  /*1430*/  LDS.U8 R17, [R15] ;  /* 0x000000000f117984 */ /* 0x000e220000000000 */
[----:B------:R-:W-:Y:S01]  /*1440*/  IMAD R19, R9, 0x4, R7 ;  /* 0x0000000409137824 */ /* 0x000fe200078e0207 */
[----:B0-----:R-:W-:Y:S01]  /*1450*/  ISETP.NE.AND P0, PT, R17, RZ, PT ;  /* 0x000000ff1100720c */ /* 0x001fe20003f05270 */
[----:B------:R-:W-:-:S12]  /*1460*/  IMAD.IADD R17, R14, 0x1, R9 ;  /* 0x000000010e117824 */ /* 0x000fd800078e0209 */
[----:B------:R-:W-:Y:S05]  /*1470*/  @P0 BRA `(.L_x_15) ;  /* 0x0000000000700947 */ /* 0x000fea0003800000 */
[----:B------:R-:W0:Y:S02]  /*1480*/  LDS.U8 R22, [R17] ;  /* 0x0000000011167984 */ /* 0x000e240000000000 */
[----:B0-----:R-:W-:-:S13]  /*1490*/  ISETP.NE.AND P0, PT, R22, RZ, PT ;  /* 0x000000ff1600720c */ /* 0x001fda0003f05270 */
[----:B------:R-:W-:Y:S05]  /*14a0*/  @P0 BRA `(.L_x_15) ;  /* 0x0000000000640947 */ /* 0x000fea0003800000 */
[----:B------:R-:W0:Y:S02]  /*14b0*/  LDS.U8 R22, [R18] ;  /* 0x0000000012167984 */ /* 0x000e240000000000 */
[----:B0-----:R-:W-:-:S13]  /*14c0*/  ISETP.NE.AND P0, PT, R22, RZ, PT ;  /* 0x000000ff1600720c */ /* 0x001fda0003f05270 */
[----:B------:R-:W-:Y:S05]  /*14d0*/  @P0 BRA `(.L_x_15) ;  /* 0x0000000000580947 */ /* 0x000fea0003800000 */
[----:B------:R-:W0:Y:S01]  /*14e0*/  LDS R22, [R21] ;  /* 0x0000000015167984 */ /* 0x000e220000000800 */
[----:B------:R-:W-:Y:S01]  /*14f0*/  BSSY.RELIABLE B2, `(.L_x_16) ;  /* 0x000000a000027945 */ /* 0x000fe20003800100 */
[----:B0-----:R-:W-:-:S13]  /*1500*/  ISETP.NE.AND P0, PT, R22, 0x1, PT ;  /* 0x000000011600780c */ /* 0x001fda0003f05270 */
[----:B------:R-:W-:Y:S05]  /*1510*/  @!P0 BRA `(.L_x_17) ;  /* 0x00000000001c8947 */ /* 0x000fea0003800000 */
[----:B------:R-:W0:Y:S02]  /*1520*/  LDS R22, [R20] ;  /* 0x0000000014167984 */ /* 0x000e240000000800 */
[----:B0-----:R-:W-:-:S13]  /*1530*/  ISETP.NE.AND P0, PT, R22, 0x1, PT ;  /* 0x000000011600780c */ /* 0x001fda0003f05270 */
[----:B------:R-:W-:Y:S05]  /*1540*/  @!P0 BRA `(.L_x_17) ;  /* 0x0000000000108947 */ /* 0x000fea0003800000 */
[----:B------:R-:W0:Y:S02]  /*1550*/  LDS R22, [R19] ;  /* 0x0000000013167984 */ /* 0x000e240000000800 */
[----:B0-----:R-:W-:-:S13]  /*1560*/  ISETP.NE.AND P0, PT, R22, 0x1, PT ;  /* 0x000000011600780c */ /* 0x001fda0003f05270 */
[----:B------:R-:W-:Y:S05]  /*1570*/  @P0 BREAK.RELIABLE B2 ;  /* 0x0000000000020942 */ /* 0x000fea0003800100 */
[----:B------:R-:W-:Y:S05]  /*1580*/  @P0 BRA `(.L_x_15) ;  /* 0x00000000002c0947 */ /* 0x000fea0003800000 */
.L_x_17:
[----:B------:R-:W-:Y:S05]  /*1590*/  BSYNC.RELIABLE B2 ;  /* 0x0000000000027941 */ /* 0x000fea0003800100 */
.L_x_16:
[----:B------:R-:W0:Y:S01]  /*15a0*/  S2UR UR5, SR_CgaCtaId ;  /* 0x00000000000579c3 */ /* 0x000e220000008800 */
[----:B------:R-:W-:Y:S01]  /*15b0*/  UMOV UR4, 0x400 ;  /* 0x0000040000047882 */ /* 0x000fe20000000000 */
[----:B------:R-:W-:Y:S01]  /*15c0*/  MOV R22, 0x1 ;  /* 0x0000000100167802 */ /* 0x000fe20000000f00 */
[----:B------:R-:W-:-:S04]  /*15d0*/  VIADD R3, R9, 0x1 ;  /* 0x0000000109037836 */ /* 0x000fc80000000000 */
[----:B------:R1:W-:Y:S04]  /*15e0*/  STS.U8 [R15], R22 ;  /* 0x000000160f007388 */ /* 0x0003e80000000000 */
[----:B------:R1:W-:Y:S04]  /*15f0*/  STS.U8 [R17], R22 ;  /* 0x0000001611007388 */ /* 0x0003e80000000000 */
[----:B------:R1:W-:Y:S04]  /*1600*/  STS.U8 [R18], R22 ;  /* 0x0000001612007388 */ /* 0x0003e80000000000 */
[----:B------:R1:W-:Y:S01]  /*1610*/  STG.E desc[UR6][R12.64], R3 ;  /* 0x000000030c007986 */ /* 0x0003e2000c101906 */
[----:B0-----:R-:W-:-:S09]  /*1620*/  ULEA UR4, UR5, UR4, 0x18 ;  /* 0x0000000405047291 */ /* 0x001fd2000f8ec0ff */
[----:B------:R1:W-:Y:S03]  /*1630*/  STS [UR4+0x754], R4 ;  /* 0x00075404ff007988 */ /* 0x0003e60008000804 */
.L_x_15:
[----:B------:R-:W-:Y:S05]  /*1640*/  BSYNC.RECONVERGENT B1 ;  /* 0x0000000000017941 */ /* 0x000fea0003800200 */
.L_x_14:
[----:B------:R-:W-:-:S13]  /*1650*/  ISETP.NE.AND P0, PT, R9, 0x18, PT ;  /* 0x000000180900780c */ /* 0x000fda0003f05270 */
[----:B------:R-:W-:Y:S05]  /*1660*/  @!P0 BRA `(.L_x_13) ;  /* 0x0000000400948947 */ /* 0x000fea0003800000 */
[----:B-1----:R-:W0:Y:S01]  /*1670*/  LDS.U8 R22, [R15+0x1] ;  /* 0x000001000f167984 */ /* 0x002e220000000000 */
[----:B------:R-:W-:Y:S01]  /*1680*/  BSSY.RECONVERGENT B1, `(.L_x_18) ;  /* 0x000001f000017945 */ /* 0x000fe20003800200 */
[----:B0-----:R-:W-:-:S13]  /*1690*/  ISETP.NE.AND P0, PT, R22, RZ, PT ;  /* 0x000000ff1600720c */ /* 0x001fda0003f05270 */
[----:B------:R-:W-:Y:S05]  /*16a0*/  @P0 BRA `(.L_x_19) ;  /* 0x0000000000700947 */ /* 0x000fea0003800000 */
[----:B------:R-:W0:Y:S02]  /*16b0*/  LDS.U8 R22, [R17+0x1] ;  /* 0x0000010011167984 */ /* 0x000e240000000000 */
[----:B0-----:R-:W-:-:S13]  /*16c0*/  ISETP.NE.AND P0, PT, R22, RZ, PT ;  /* 0x000000ff1600720c */ /* 0x001fda0003f05270 */
[----:B------:R-:W-:Y:S05]  /*16d0*/  @P0 BRA `(.L_x_19) ;  /* 0x0000000000640947 */ /* 0x000fea0003800000 */
[----:B------:R-:W0:Y:S02]  /*16e0*/  LDS.U8 R22, [R18+0x1] ;  /* 0x0000010012167984 */ /* 0x000e240000000000 */
[----:B0-----:R-:W-:-:S13]  /*16f0*/  ISETP.NE.AND P0, PT, R22, RZ, PT ;  /* 0x000000ff1600720c */ /* 0x001fda0003f05270 */
[----:B------:R-:W-:Y:S05]  /*1700*/  @P0 BRA `(.L_x_19) ;  /* 0x0000000000580947 */ /* 0x000fea0003800000 */
[----:B------:R-:W0:Y:S01]  /*1710*/  LDS R22, [R21+0x4] ;  /* 0x0000040015167984 */ /* 0x000e220000000800 */
[----:B------:R-:W-:Y:S01]  /*1720*/  BSSY.RELIABLE B2, `(.L_x_20) ;  /* 0x000000a000027945 */ /* 0x000fe20003800100 */
[----:B0-----:R-:W-:-:S13]  /*1730*/  ISETP.NE.AND P0, PT, R22, 0x1, PT ;  /* 0x000000011600780c */ /* 0x001fda0003f05270 */
[----:B------:R-:W-:Y:S05]  /*1740*/  @!P0 BRA `(.L_x_21) ;  /* 0x00000000001c8947 */ /* 0x000fea0003800000 */
[----:B------:R-:W0:Y:S02]  /*1750*/  LDS R22, [R20+0x4] ;  /* 0x0000040014167984 */ /* 0x000e240000000800 */
[----:B0-----:R-:W-:-:S13]  /*1760*/  ISETP.NE.AND P0, PT, R22, 0x1, PT ;  /* 0x000000011600780c */ /* 0x001fda0003f05270 */
[----:B------:R-:W-:Y:S05]  /*1770*/  @!P0 BRA `(.L_x_21) ;  /* 0x0000000000108947 */ /* 0x000fea0003800000 */
[----:B------:R-:W0:Y:S02]  /*1780*/  LDS R22, [R19+0x4] ;  /* 0x0000040013167984 */ /* 0x000e240000000800 */
[----:B0-----:R-:W-:-:S13]  /*1790*/  ISETP.NE.AND P0, PT, R22, 0x1, PT ;  /* 0x000000011600780c */ /* 0x001fda0003f05270 */
[----:B------:R-:W-:Y:S05]  /*17a0*/  @P0 BREAK.RELIABLE B2 ;  /* 0x0000000000020942 */ /* 0x000fea0003800100 */
[----:B------:R-:W-:Y:S05]  /*17b0*/  @P0 BRA `(.L_x_19) ;  /* 0x00000000002c0947 */ /* 0x000fea0003800000 */
.L_x_21:
[----:B------:R-:W-:Y:S05]  /*17c0*/  BSYNC.RELIABLE B2 ;  /* 0x0000000000027941 */ /* 0x000fea0003800100 */
.L_x_20:
[----:B------:R-:W0:Y:S01]  /*17d0*/  S2UR UR5, SR_CgaCtaId ;  /* 0x00000000000579c3 */ /* 0x000e220000008800 */
[----:B------:R-:W-:Y:S01]  /*17e0*/  UMOV UR4, 0x400 ;  /* 0x0000040000047882 */ /* 0x000fe20000000000 */
[----:B------:R-:W-:Y:S02]  /*17f0*/  HFMA2 R22, -RZ, RZ, 0, 5.9604644775390625e-08 ;  /* 0x00000001ff167431 */ /* 0x000fe400000001ff */
[----:B------:R-:W-:-:S05]  /*1800*/  VIADD R3, R9, 0x2 ;  /* 0x0000000209037836 */ /* 0x000fca0000000000 */
[----:B------:R1:W-:Y:S04]  /*1810*/  STG.E desc[UR6][R12.64], R3 ;  /* 0x000000030c007986 */ /* 0x0003e8000c101906 */
[----:B------:R1:W-:Y:S04]  /*1820*/  STS.U8 [R15+0x1], R22 ;  /* 0x000001160f007388 */ /* 0x0003e80000000000 */
[----:B------:R1:W-:Y:S04]  /*1830*/  STS.U8 [R17+0x1], R22 ;  /* 0x0000011611007388 */ /* 0x0003e80000000000 */
[----:B------:R1:W-:Y:S01]  /*1840*/  STS.U8 [R18+0x1], R22 ;  /* 0x0000011612007388 */ /* 0x0003e20000000000 */
[----:B0-----:R-:W-:-:S09]  /*1850*/  ULEA UR4, UR5, UR4, 0x18 ;  /* 0x0000000405047291 */ /* 0x001fd2000f8ec0ff */
[----:B------:R1:W-:Y:S03]  /*1860*/  STS [UR4+0x754], R4 ;  /* 0x00075404ff007988 */ /* 0x0003e60008000804 */
.L_x_19:
[----:B------:R-:W-:Y:S05]  /*1870*/  BSYNC.RECONVERGENT B1 ;  /* 0x0000000000017941 */ /* 0x000fea0003800200 */
.L_x_18:
        /* <DEDUP_REMOVED lines=21> */
.L_x_25:
[----:B------:R-:W-:Y:S05]  /*19d0*/  BSYNC.RELIABLE B2 ;  /* 0x0000000000027941 */ /* 0x000fea0003800100 */
.L_x_24:
[----:B------:R-:W0:Y:S01]  /*19e0*/  S2UR UR5, SR_CgaCtaId ;  /* 0x00000000000579c3 */ /* 0x000e220000008800 */
[----:B------:R-:W-:Y:S01]  /*19f0*/  UMOV UR4, 0x400 ;  /* 0x0000040000047882 */ /* 0x000fe20000000000 */
[----:B------:R-:W-:Y:S01]  /*1a00*/  MOV R22, 0x1 ;  /* 0x0000000100167802 */ /* 0x000fe20000000f00 */
[----:B------:R-:W-:-:S04]  /*1a10*/  VIADD R3, R9, 0x3 ;  /* 0x0000000309037836 */ /* 0x000fc80000000000 */
[----:B------:R1:W-:Y:S04]  /*1a20*/  STS.U8 [R15+0x2], R22 ;  /* 0x000002160f007388 */ /* 0x0003e80000000000 */
[----:B------:R1:W-:Y:S04]  /*1a30*/  STS.U8 [R17+0x2], R22 ;  /* 0x0000021611007388 */ /* 0x0003e80000000000 */
[----:B------:R1:W-:Y:S04]  /*1a40*/  STS.U8 [R18+0x2], R22 ;  /* 0x0000021612007388 */ /* 0x0003e80000000000 */
[----:B------:R1:W-:Y:S01]  /*1a50*/  STG.E desc[UR6][R12.64], R3 ;  /* 0x000000030c007986 */ /* 0x0003e2000c101906 */
[----:B0-----:R-:W-:-:S09]  /*1a60*/  ULEA UR4, UR5, UR4, 0x18 ;  /* 0x0000000405047291 */ /* 0x001fd2000f8ec0ff */
[----:B------:R1:W-:Y:S03]  /*1a70*/  STS [UR4+0x754], R4 ;  /* 0x00075404ff007988 */ /* 0x0003e60008000804 */
.L_x_23:
[----:B------:R-:W-:Y:S05]  /*1a80*/  BSYNC.RECONVERGENT B1 ;  /* 0x0000000000017941 */ /* 0x000fea0003800200 */
.L_x_22:
        /* <DEDUP_REMOVED lines=21> */
.L_x_29:
[----:B------:R-:W-:Y:S05]  /*1be0*/  BSYNC.RELIABLE B2 ;  /* 0x0000000000027941 */ /* 0x000fea0003800100 */
.L_x_28:
        /* <DEDUP_REMOVED lines=10> */
.L_x_27:
[----:B------:R-:W-:Y:S05]  /*1c90*/  BSYNC.RECONVERGENT B1 ;  /* 0x0000000000017941 */ /* 0x000fea0003800200 */
.L_x_26:
[----:B------:R-:W-:Y:S01]  /*1ca0*/  IADD3 R9, PT, PT, R9, 0x4, RZ ;  /* 0x0000000409097810 */ /* 0x000fe20007ffe0ff */
[----:B------:R-:W-:Y:S06]  /*1cb0*/  BRA `(.L_x_30) ;  /* 0xfffffff400c87947 */ /* 0x000fec000383ffff */
.L_x_13:
[----:B------:R-:W-:Y:S05]  /*1cc0*/  BSYNC.RECONVERGENT B0 ;  /* 0x0000000000007941 */ /* 0x000fea0003800200 */
.L_x_12:
[----:B------:R-:W-:Y:S05]  /*1cd0*/  WARPSYNC.ALL ;  /* 0x0000000000007948 */ /* 0x000fea0003800000 */
[----:B------:R-:W0:Y:S08]  /*1ce0*/  S2UR UR5, SR_CgaCtaId ;  /* 0x00000000000579c3 */ /* 0x000e300000008800 */
[----:B------:R-:W-:Y:S06]  /*1cf0*/  BAR.SYNC.DEFER_BLOCKING 0x0 ;  /* 0x0000000000007b1d */ /* 0x000fec0000010000 */
[----:B------:R-:W-:-:S02]  /*1d00*/  UMOV UR4, 0x400 ;  /* 0x0000040000047882 */ /* 0x000fc40000000000 */
[----:B0-----:R-:W-:-:S09]  /*1d10*/  ULEA UR4, UR5, UR4, 0x18 ;  /* 0x0000000405047291 */ /* 0x001fd2000f8ec0ff */
[----:B-1----:R-:W-:Y:S04]  /*1d20*/  LDS R9, [UR4+0x754] ;  /* 0x00075404ff097984 */ /* 0x002fe80008000800 */
[----:B------:R-:W0:Y:S02]  /*1d30*/  LDS R12, [UR4+0x758] ;  /* 0x00075804ff0c7984 */ /* 0x000e240008000800 */
[----:B0-----:R-:W-:-:S13]  /*1d40*/  ISETP.NE.AND P0, PT, R9, R12, PT ;  /* 0x0000000c0900720c */ /* 0x001fda0003f05270 */
[----:B------:R-:W-:Y:S05]  /*1d50*/  @P0 BRA `(.L_x_31) ;  /* 0xffffffe800180947 */ /* 0x000fea000383ffff */
[----:B------:R-:W-:Y:S05]  /*1d60*/  EXIT ;  /* 0x000000000000794d */ /* 0x000fea0003800000 */
.L_x_32:
[----:B------:R-:W-:-:S00]  /*1d70*/  BRA `(.L_x_32) ;  /* 0xfffffffc00fc7947 */ /* 0x000fc0000383ffff */
[----:B------:R-:W-:-:S00]  /*1d80*/  NOP ;  /* 0x0000000000007918 */ /* 0x000fc00000000000 */
[----:B------:R-:W-:-:S00]  /*1d90*/  NOP ;  /* 0x0000000000007918 */ /* 0x000fc00000000000 */
[----:B------:R-:W-:-:S00]  /*1da0*/  NOP ;  /* 0x0000000000007918 */ /* 0x000fc00000000000 */
[----:B------:R-:W-:-:S00]  /*1db0*/  NOP ;  /* 0x0000000000007918 */ /* 0x000fc00000000000 */
[----:B------:R-:W-:-:S00]  /*1dc0*/  NOP ;  /* 0x0000000000007918 */ /* 0x000fc00000000000 */
[----:B------:R-:W-:-:S00]  /*1dd0*/  NOP ;  /* 0x0000000000007918 */ /* 0x000fc00000000000 */
[----:B------:R-:W-:-:S00]  /*1de0*/  NOP ;  /* 0x0000000000007918 */ /* 0x000fc00000000000 */
[----:B------:R-:W-:-:S00]  /*1df0*/  NOP ;  /* 0x0000000000007918 */ /* 0x000fc00000000000 */
.L_x_33:


//--------------------- .nv.shared._Z10superSolvePi --------------------------
	.section	.nv.shared._Z10superSolvePi,"aw",@nobits
	.sectionflags	@""
	.align	4
.nv.shared._Z10superSolvePi:
	.zero		10408


//--------------------- .nv.shared.reserved.0     --------------------------
	.section	.nv.shared.reserved.0,"aw",@nobits
	.weak		__nv_reservedSMEM_offset_0_alias
	.size		__nv_reservedSMEM_offset_0_alias, 0, 64
	.other		__nv_reservedSMEM_offset_0_alias,@"STO_CUDA_RESERVED_SHARED STV_DEFAULT"
__nv_reservedSMEM_offset_0_alias:
	.zero		0
	.zero		64


//--------------------- .nv.constant0._Z10superSolvePi --------------------------
	.section	.nv.constant0._Z10superSolvePi,"a",@progbits
	.sectionflags	@""
	.align	4
.nv.constant0._Z10superSolvePi:
	.zero		904


//--------------------- SYMBOLS --------------------------

	.type		.nv.reservedSmem.offset0,@object
	.size		.nv.reservedSmem.offset0,0x4
	.type		.nv.reservedSmem.cap,@object
	.size		.nv.reservedSmem.cap,0x4
